//
// Generated by NVIDIA NVVM Compiler
//
// Compiler Build ID: CL-36424714
// Cuda compilation tools, release 13.0, V13.0.88
// Based on NVVM 20.0.0
//

.version 9.0
.target sm_100
.address_size 64

	// .globl	_Z19miller_rabin_kernelPyPbii
.global .align 4 .b8 precalc_xorwow_matrix[102400];
.global .align 4 .b8 precalc_xorwow_offset_matrix[102400];
.global .align 4 .b8 mrg32k3aM1[2304];
.global .align 4 .b8 mrg32k3aM2[2304];
.global .align 4 .b8 mrg32k3aM1SubSeq[2016];
.global .align 4 .b8 mrg32k3aM2SubSeq[2016];
.global .align 4 .b8 mrg32k3aM1Seq[2304];
.global .align 4 .b8 mrg32k3aM2Seq[2304];
.const .align 8 .b8 __cr_lgamma_table[72];

.visible .entry _Z19miller_rabin_kernelPyPbii(
	.param .u64 .ptr .align 1 _Z19miller_rabin_kernelPyPbii_param_0,
	.param .u64 .ptr .align 1 _Z19miller_rabin_kernelPyPbii_param_1,
	.param .u32 _Z19miller_rabin_kernelPyPbii_param_2,
	.param .u32 _Z19miller_rabin_kernelPyPbii_param_3
)
{
	.reg .pred 	%p<40>;
	.reg .b16 	%rs<12>;
	.reg .b32 	%r<75>;
	.reg .b64 	%rd<126>;

	ld.param.u64 	%rd59, [_Z19miller_rabin_kernelPyPbii_param_0];
	ld.param.u64 	%rd60, [_Z19miller_rabin_kernelPyPbii_param_1];
	ld.param.u32 	%r23, [_Z19miller_rabin_kernelPyPbii_param_2];
	ld.param.u32 	%r22, [_Z19miller_rabin_kernelPyPbii_param_3];
	cvta.to.global.u64 	%rd1, %rd60;
	mov.u32 	%r1, %ctaid.x;
	mov.u32 	%r24, %ntid.x;
	mov.u32 	%r25, %tid.x;
	mad.lo.s32 	%r2, %r1, %r24, %r25;
	setp.ge.s32 	%p1, %r2, %r23;
	@%p1 bra 	$L__BB0_56;
	cvta.to.global.u64 	%rd61, %rd59;
	mul.wide.s32 	%rd62, %r2, 8;
	add.s64 	%rd63, %rd61, %rd62;
	ld.global.u64 	%rd2, [%rd63];
	setp.gt.u64 	%p2, %rd2, 1;
	@%p2 bra 	$L__BB0_3;
	cvt.s64.s32 	%rd99, %r2;
	add.s64 	%rd100, %rd1, %rd99;
	mov.b16 	%rs9, 0;
	st.global.u8 	[%rd100], %rs9;
	bra.uni 	$L__BB0_56;
$L__BB0_3:
	and.b64  	%rd64, %rd2, -2;
	setp.ne.s64 	%p3, %rd64, 2;
	@%p3 bra 	$L__BB0_5;
	cvt.s64.s32 	%rd97, %r2;
	add.s64 	%rd98, %rd1, %rd97;
	mov.b16 	%rs8, 1;
	st.global.u8 	[%rd98], %rs8;
	bra.uni 	$L__BB0_56;
$L__BB0_5:
	and.b64  	%rd65, %rd2, 1;
	setp.eq.b64 	%p4, %rd65, 1;
	@%p4 bra 	$L__BB0_7;
	cvt.s64.s32 	%rd95, %r2;
	add.s64 	%rd96, %rd1, %rd95;
	mov.b16 	%rs7, 0;
	st.global.u8 	[%rd96], %rs7;
	bra.uni 	$L__BB0_56;
$L__BB0_7:
	add.s64 	%rd3, %rd2, -1;
	mov.b32 	%r66, 0;
	mov.u64 	%rd101, %rd3;
$L__BB0_8:
	mov.u32 	%r3, %r66;
	shr.u64 	%rd5, %rd101, 1;
	add.s32 	%r66, %r3, 1;
	and.b64  	%rd66, %rd101, 2;
	setp.eq.s64 	%p5, %rd66, 0;
	mov.u64 	%rd101, %rd5;
	@%p5 bra 	$L__BB0_8;
	mov.u32 	%r27, %nctaid.x;
	mul.lo.s32 	%r5, %r1, %r27;
	setp.lt.s32 	%p6, %r22, 1;
	mov.b16 	%rs10, 1;
	@%p6 bra 	$L__BB0_55;
	add.s32 	%r31, %r2, %r5;
	xor.b32  	%r32, %r31, -1429050551;
	mul.lo.s32 	%r33, %r32, 1099087573;
	add.s32 	%r69, %r33, 5783321;
	xor.b32  	%r72, %r33, 362436069;
	add.s32 	%r73, %r33, 123456789;
	add.s32 	%r68, %r33, -638133224;
	mov.b32 	%r70, -589760388;
	mov.b32 	%r71, -123459836;
	mov.b32 	%r67, 0;
	add.s64 	%rd7, %rd2, -4;
	and.b64  	%rd67, %rd7, -4294967296;
$L__BB0_11:
	mov.u32 	%r12, %r73;
	mov.u32 	%r73, %r72;
	mov.u32 	%r72, %r71;
	mov.u32 	%r71, %r70;
	mov.u32 	%r70, %r69;
	shr.u32 	%r34, %r12, 2;
	xor.b32  	%r35, %r34, %r12;
	shl.b32 	%r36, %r70, 4;
	shl.b32 	%r37, %r35, 1;
	xor.b32  	%r38, %r36, %r37;
	xor.b32  	%r39, %r38, %r70;
	xor.b32  	%r69, %r39, %r35;
	add.s32 	%r68, %r68, 362437;
	add.s32 	%r40, %r69, %r68;
	cvt.u64.u32 	%rd6, %r40;
	setp.ne.s64 	%p7, %rd67, 0;
	@%p7 bra 	$L__BB0_13;
	cvt.u32.u64 	%r41, %rd7;
	cvt.u32.u64 	%r42, %rd6;
	rem.u32 	%r43, %r42, %r41;
	cvt.u64.u32 	%rd102, %r43;
	bra.uni 	$L__BB0_14;
$L__BB0_13:
	rem.u64 	%rd102, %rd6, %rd7;
$L__BB0_14:
	add.s64 	%rd11, %rd102, 2;
	or.b64  	%rd68, %rd11, %rd2;
	and.b64  	%rd69, %rd68, -4294967296;
	setp.ne.s64 	%p8, %rd69, 0;
	@%p8 bra 	$L__BB0_16;
	cvt.u32.u64 	%r44, %rd2;
	cvt.u32.u64 	%r45, %rd11;
	rem.u32 	%r46, %r45, %r44;
	cvt.u64.u32 	%rd113, %r46;
	bra.uni 	$L__BB0_17;
$L__BB0_16:
	rem.u64 	%rd113, %rd11, %rd2;
$L__BB0_17:
	mov.b64 	%rd107, 1;
	mov.u64 	%rd106, %rd5;
	mov.u64 	%rd111, %rd107;
$L__BB0_18:
	and.b64  	%rd71, %rd106, 1;
	setp.eq.b64 	%p9, %rd71, 1;
	not.pred 	%p10, %p9;
	@%p10 bra 	$L__BB0_29;
	setp.eq.s64 	%p11, %rd113, 0;
	mov.b64 	%rd111, 0;
	@%p11 bra 	$L__BB0_29;
	mov.b64 	%rd111, 0;
	mov.u64 	%rd109, %rd113;
$L__BB0_21:
	mov.u64 	%rd20, %rd109;
	or.b64  	%rd74, %rd107, %rd2;
	and.b64  	%rd75, %rd74, -4294967296;
	setp.ne.s64 	%p12, %rd75, 0;
	@%p12 bra 	$L__BB0_23;
	cvt.u32.u64 	%r47, %rd2;
	cvt.u32.u64 	%r48, %rd107;
	rem.u32 	%r49, %r48, %r47;
	cvt.u64.u32 	%rd110, %r49;
	bra.uni 	$L__BB0_24;
$L__BB0_23:
	rem.u64 	%rd110, %rd107, %rd2;
$L__BB0_24:
	and.b64  	%rd76, %rd20, 1;
	setp.eq.b64 	%p13, %rd76, 1;
	not.pred 	%p14, %p13;
	@%p14 bra 	$L__BB0_28;
	add.s64 	%rd24, %rd110, %rd111;
	or.b64  	%rd77, %rd24, %rd2;
	and.b64  	%rd78, %rd77, -4294967296;
	setp.ne.s64 	%p15, %rd78, 0;
	@%p15 bra 	$L__BB0_27;
	cvt.u32.u64 	%r50, %rd2;
	cvt.u32.u64 	%r51, %rd24;
	rem.u32 	%r52, %r51, %r50;
	cvt.u64.u32 	%rd111, %r52;
	bra.uni 	$L__BB0_28;
$L__BB0_27:
	rem.u64 	%rd111, %rd24, %rd2;
$L__BB0_28:
	shl.b64 	%rd107, %rd110, 1;
	shr.u64 	%rd109, %rd20, 1;
	setp.gt.u64 	%p16, %rd20, 1;
	@%p16 bra 	$L__BB0_21;
$L__BB0_29:
	setp.eq.s64 	%p17, %rd113, 0;
	mov.b64 	%rd117, 0;
	@%p17 bra 	$L__BB0_39;
	mov.b64 	%rd117, 0;
	mov.u64 	%rd115, %rd113;
$L__BB0_31:
	mov.u64 	%rd33, %rd115;
	or.b64  	%rd81, %rd113, %rd2;
	and.b64  	%rd82, %rd81, -4294967296;
	setp.ne.s64 	%p18, %rd82, 0;
	@%p18 bra 	$L__BB0_33;
	cvt.u32.u64 	%r53, %rd2;
	cvt.u32.u64 	%r54, %rd113;
	rem.u32 	%r55, %r54, %r53;
	cvt.u64.u32 	%rd116, %r55;
	bra.uni 	$L__BB0_34;
$L__BB0_33:
	rem.u64 	%rd116, %rd113, %rd2;
$L__BB0_34:
	and.b64  	%rd83, %rd33, 1;
	setp.eq.b64 	%p19, %rd83, 1;
	not.pred 	%p20, %p19;
	@%p20 bra 	$L__BB0_38;
	add.s64 	%rd37, %rd116, %rd117;
	or.b64  	%rd84, %rd37, %rd2;
	and.b64  	%rd85, %rd84, -4294967296;
	setp.ne.s64 	%p21, %rd85, 0;
	@%p21 bra 	$L__BB0_37;
	cvt.u32.u64 	%r56, %rd2;
	cvt.u32.u64 	%r57, %rd37;
	rem.u32 	%r58, %r57, %r56;
	cvt.u64.u32 	%rd117, %r58;
	bra.uni 	$L__BB0_38;
$L__BB0_37:
	rem.u64 	%rd117, %rd37, %rd2;
$L__BB0_38:
	shl.b64 	%rd113, %rd116, 1;
	shr.u64 	%rd115, %rd33, 1;
	setp.gt.u64 	%p22, %rd33, 1;
	@%p22 bra 	$L__BB0_31;
$L__BB0_39:
	shr.u64 	%rd44, %rd106, 1;
	setp.gt.u64 	%p23, %rd106, 1;
	mov.u64 	%rd107, %rd111;
	mov.u64 	%rd113, %rd117;
	mov.u64 	%rd106, %rd44;
	@%p23 bra 	$L__BB0_18;
	setp.eq.s32 	%p24, %r3, 0;
	setp.eq.s64 	%p25, %rd111, 1;
	setp.eq.s64 	%p26, %rd111, %rd3;
	or.pred  	%p27, %p25, %p26;
	or.pred  	%p28, %p27, %p24;
	selp.u16 	%rs10, 1, 0, %p27;
	@%p28 bra 	$L__BB0_54;
	mov.b32 	%r74, 0;
	bra.uni 	$L__BB0_43;
$L__BB0_42:
	add.s32 	%r74, %r74, 1;
	setp.eq.s32 	%p36, %r74, %r3;
	mov.b16 	%rs10, 0;
	mov.u64 	%rd111, %rd124;
	@%p36 bra 	$L__BB0_54;
$L__BB0_43:
	setp.eq.s64 	%p29, %rd111, 0;
	mov.b64 	%rd124, 0;
	@%p29 bra 	$L__BB0_53;
	mov.b64 	%rd124, 0;
	mov.u64 	%rd122, %rd111;
$L__BB0_45:
	mov.u64 	%rd48, %rd122;
	or.b64  	%rd88, %rd111, %rd2;
	and.b64  	%rd89, %rd88, -4294967296;
	setp.ne.s64 	%p30, %rd89, 0;
	@%p30 bra 	$L__BB0_47;
	cvt.u32.u64 	%r60, %rd2;
	cvt.u32.u64 	%r61, %rd111;
	rem.u32 	%r62, %r61, %r60;
	cvt.u64.u32 	%rd123, %r62;
	bra.uni 	$L__BB0_48;
$L__BB0_47:
	rem.u64 	%rd123, %rd111, %rd2;
$L__BB0_48:
	and.b64  	%rd90, %rd48, 1;
	setp.eq.b64 	%p31, %rd90, 1;
	not.pred 	%p32, %p31;
	@%p32 bra 	$L__BB0_52;
	add.s64 	%rd52, %rd123, %rd124;
	or.b64  	%rd91, %rd52, %rd2;
	and.b64  	%rd92, %rd91, -4294967296;
	setp.ne.s64 	%p33, %rd92, 0;
	@%p33 bra 	$L__BB0_51;
	cvt.u32.u64 	%r63, %rd2;
	cvt.u32.u64 	%r64, %rd52;
	rem.u32 	%r65, %r64, %r63;
	cvt.u64.u32 	%rd124, %r65;
	bra.uni 	$L__BB0_52;
$L__BB0_51:
	rem.u64 	%rd124, %rd52, %rd2;
$L__BB0_52:
	shl.b64 	%rd111, %rd123, 1;
	shr.u64 	%rd122, %rd48, 1;
	setp.gt.u64 	%p34, %rd48, 1;
	@%p34 bra 	$L__BB0_45;
$L__BB0_53:
	setp.ne.s64 	%p35, %rd124, %rd3;
	mov.b16 	%rs10, 1;
	@%p35 bra 	$L__BB0_42;
$L__BB0_54:
	add.s32 	%r67, %r67, 1;
	setp.lt.s32 	%p37, %r67, %r22;
	setp.ne.s16 	%p38, %rs10, 0;
	and.pred  	%p39, %p38, %p37;
	@%p39 bra 	$L__BB0_11;
$L__BB0_55:
	cvt.s64.s32 	%rd93, %r2;
	add.s64 	%rd94, %rd1, %rd93;
	st.global.u8 	[%rd94], %rs10;
$L__BB0_56:
	ret;

}
	// .globl	_Z27parallel_pollard_rho_kernelyPyPii
.visible .entry _Z27parallel_pollard_rho_kernelyPyPii(
	.param .u64 _Z27parallel_pollard_rho_kernelyPyPii_param_0,
	.param .u64 .ptr .align 1 _Z27parallel_pollard_rho_kernelyPyPii_param_1,
	.param .u64 .ptr .align 1 _Z27parallel_pollard_rho_kernelyPyPii_param_2,
	.param .u32 _Z27parallel_pollard_rho_kernelyPyPii_param_3
)
{
	.local .align 8 .b8 	__local_depot1[48];
	.reg .b64 	%SP;
	.reg .b64 	%SPL;
	.reg .pred 	%p<115>;
	.reg .b32 	%r<1297>;
	.reg .b64 	%rd<182>;

	mov.u64 	%SPL, __local_depot1;
	ld.param.u64 	%rd88, [_Z27parallel_pollard_rho_kernelyPyPii_param_0];
	ld.param.u64 	%rd90, [_Z27parallel_pollard_rho_kernelyPyPii_param_1];
	ld.param.u64 	%rd91, [_Z27parallel_pollard_rho_kernelyPyPii_param_2];
	ld.param.u32 	%r573, [_Z27parallel_pollard_rho_kernelyPyPii_param_3];
	cvta.to.global.u64 	%rd1, %rd90;
	cvta.to.global.u64 	%rd2, %rd91;
	add.u64 	%rd3, %SPL, 0;
	mov.u32 	%r574, %ctaid.x;
	mov.u32 	%r575, %ntid.x;
	mov.u32 	%r576, %tid.x;
	mad.lo.s32 	%r577, %r574, %r575, %r576;
	cvt.s64.s32 	%rd152, %r577;
	// begin inline asm
	mov.u64 	%rd89, %clock64;
	// end inline asm
	add.s64 	%rd93, %rd89, %rd152;
	cvt.u32.u64 	%r578, %rd93;
	xor.b32  	%r579, %r578, -1429050551;
	mul.lo.s32 	%r580, %r579, 1099087573;
	{ .reg .b32 tmp; mov.b64 {tmp, %r581}, %rd93; }
	xor.b32  	%r582, %r581, -136515619;
	mul.lo.s32 	%r583, %r582, -1703105765;
	add.s32 	%r584, %r580, %r583;
	add.s32 	%r1289, %r584, 6615241;
	add.s32 	%r1017, %r580, 123456789;
	st.local.v2.u32 	[%rd3], {%r1289, %r1017};
	xor.b32  	%r1016, %r580, 362436069;
	add.s32 	%r1015, %r583, 521288629;
	st.local.v2.u32 	[%rd3+8], {%r1016, %r1015};
	xor.b32  	%r1014, %r583, 88675123;
	add.s32 	%r1013, %r580, 5783321;
	st.local.v2.u32 	[%rd3+16], {%r1014, %r1013};
	setp.eq.s32 	%p1, %r577, 0;
	@%p1 bra 	$L__BB1_115;
	mov.b32 	%r1000, 0;
$L__BB1_2:
	mov.u64 	%rd5, %rd152;
	and.b64  	%rd6, %rd5, 3;
	setp.eq.s64 	%p2, %rd6, 0;
	@%p2 bra 	$L__BB1_114;
	mul.wide.u32 	%rd94, %r1000, 3200;
	mov.u64 	%rd95, precalc_xorwow_matrix;
	add.s64 	%rd7, %rd95, %rd94;
	mov.b32 	%r1013, 0;
	mov.u32 	%r1014, %r1013;
	mov.u32 	%r1015, %r1013;
	mov.u32 	%r1016, %r1013;
	mov.u32 	%r1017, %r1013;
	mov.u32 	%r1006, %r1013;
$L__BB1_4:
	mul.wide.u32 	%rd96, %r1006, 4;
	add.s64 	%rd97, %rd3, %rd96;
	ld.local.u32 	%r19, [%rd97+4];
	shl.b32 	%r20, %r1006, 5;
	mov.b32 	%r1012, 0;
$L__BB1_5:
	.pragma "nounroll";
	shr.u32 	%r588, %r19, %r1012;
	and.b32  	%r589, %r588, 1;
	setp.eq.b32 	%p3, %r589, 1;
	not.pred 	%p4, %p3;
	add.s32 	%r590, %r20, %r1012;
	mul.lo.s32 	%r591, %r590, 5;
	mul.wide.u32 	%rd98, %r591, 4;
	add.s64 	%rd8, %rd7, %rd98;
	@%p4 bra 	$L__BB1_7;
	ld.global.u32 	%r592, [%rd8];
	xor.b32  	%r1017, %r1017, %r592;
	ld.global.u32 	%r593, [%rd8+4];
	xor.b32  	%r1016, %r1016, %r593;
	ld.global.u32 	%r594, [%rd8+8];
	xor.b32  	%r1015, %r1015, %r594;
	ld.global.u32 	%r595, [%rd8+12];
	xor.b32  	%r1014, %r1014, %r595;
	ld.global.u32 	%r596, [%rd8+16];
	xor.b32  	%r1013, %r1013, %r596;
$L__BB1_7:
	and.b32  	%r598, %r588, 2;
	setp.eq.s32 	%p5, %r598, 0;
	@%p5 bra 	$L__BB1_9;
	ld.global.u32 	%r599, [%rd8+20];
	xor.b32  	%r1017, %r1017, %r599;
	ld.global.u32 	%r600, [%rd8+24];
	xor.b32  	%r1016, %r1016, %r600;
	ld.global.u32 	%r601, [%rd8+28];
	xor.b32  	%r1015, %r1015, %r601;
	ld.global.u32 	%r602, [%rd8+32];
	xor.b32  	%r1014, %r1014, %r602;
	ld.global.u32 	%r603, [%rd8+36];
	xor.b32  	%r1013, %r1013, %r603;
$L__BB1_9:
	and.b32  	%r605, %r588, 4;
	setp.eq.s32 	%p6, %r605, 0;
	@%p6 bra 	$L__BB1_11;
	ld.global.u32 	%r606, [%rd8+40];
	xor.b32  	%r1017, %r1017, %r606;
	ld.global.u32 	%r607, [%rd8+44];
	xor.b32  	%r1016, %r1016, %r607;
	ld.global.u32 	%r608, [%rd8+48];
	xor.b32  	%r1015, %r1015, %r608;
	ld.global.u32 	%r609, [%rd8+52];
	xor.b32  	%r1014, %r1014, %r609;
	ld.global.u32 	%r610, [%rd8+56];
	xor.b32  	%r1013, %r1013, %r610;
$L__BB1_11:
	and.b32  	%r612, %r588, 8;
	setp.eq.s32 	%p7, %r612, 0;
	@%p7 bra 	$L__BB1_13;
	ld.global.u32 	%r613, [%rd8+60];
	xor.b32  	%r1017, %r1017, %r613;
	ld.global.u32 	%r614, [%rd8+64];
	xor.b32  	%r1016, %r1016, %r614;
	ld.global.u32 	%r615, [%rd8+68];
	xor.b32  	%r1015, %r1015, %r615;
	ld.global.u32 	%r616, [%rd8+72];
	xor.b32  	%r1014, %r1014, %r616;
	ld.global.u32 	%r617, [%rd8+76];
	xor.b32  	%r1013, %r1013, %r617;
$L__BB1_13:
	and.b32  	%r619, %r588, 16;
	setp.eq.s32 	%p8, %r619, 0;
	@%p8 bra 	$L__BB1_15;
	ld.global.u32 	%r620, [%rd8+80];
	xor.b32  	%r1017, %r1017, %r620;
	ld.global.u32 	%r621, [%rd8+84];
	xor.b32  	%r1016, %r1016, %r621;
	ld.global.u32 	%r622, [%rd8+88];
	xor.b32  	%r1015, %r1015, %r622;
	ld.global.u32 	%r623, [%rd8+92];
	xor.b32  	%r1014, %r1014, %r623;
	ld.global.u32 	%r624, [%rd8+96];
	xor.b32  	%r1013, %r1013, %r624;
$L__BB1_15:
	and.b32  	%r626, %r588, 32;
	setp.eq.s32 	%p9, %r626, 0;
	@%p9 bra 	$L__BB1_17;
	ld.global.u32 	%r627, [%rd8+100];
	xor.b32  	%r1017, %r1017, %r627;
	ld.global.u32 	%r628, [%rd8+104];
	xor.b32  	%r1016, %r1016, %r628;
	ld.global.u32 	%r629, [%rd8+108];
	xor.b32  	%r1015, %r1015, %r629;
	ld.global.u32 	%r630, [%rd8+112];
	xor.b32  	%r1014, %r1014, %r630;
	ld.global.u32 	%r631, [%rd8+116];
	xor.b32  	%r1013, %r1013, %r631;
$L__BB1_17:
	and.b32  	%r633, %r588, 64;
	setp.eq.s32 	%p10, %r633, 0;
	@%p10 bra 	$L__BB1_19;
	ld.global.u32 	%r634, [%rd8+120];
	xor.b32  	%r1017, %r1017, %r634;
	ld.global.u32 	%r635, [%rd8+124];
	xor.b32  	%r1016, %r1016, %r635;
	ld.global.u32 	%r636, [%rd8+128];
	xor.b32  	%r1015, %r1015, %r636;
	ld.global.u32 	%r637, [%rd8+132];
	xor.b32  	%r1014, %r1014, %r637;
	ld.global.u32 	%r638, [%rd8+136];
	xor.b32  	%r1013, %r1013, %r638;
$L__BB1_19:
	and.b32  	%r640, %r588, 128;
	setp.eq.s32 	%p11, %r640, 0;
	@%p11 bra 	$L__BB1_21;
	ld.global.u32 	%r641, [%rd8+140];
	xor.b32  	%r1017, %r1017, %r641;
	ld.global.u32 	%r642, [%rd8+144];
	xor.b32  	%r1016, %r1016, %r642;
	ld.global.u32 	%r643, [%rd8+148];
	xor.b32  	%r1015, %r1015, %r643;
	ld.global.u32 	%r644, [%rd8+152];
	xor.b32  	%r1014, %r1014, %r644;
	ld.global.u32 	%r645, [%rd8+156];
	xor.b32  	%r1013, %r1013, %r645;
$L__BB1_21:
	and.b32  	%r647, %r588, 256;
	setp.eq.s32 	%p12, %r647, 0;
	@%p12 bra 	$L__BB1_23;
	ld.global.u32 	%r648, [%rd8+160];
	xor.b32  	%r1017, %r1017, %r648;
	ld.global.u32 	%r649, [%rd8+164];
	xor.b32  	%r1016, %r1016, %r649;
	ld.global.u32 	%r650, [%rd8+168];
	xor.b32  	%r1015, %r1015, %r650;
	ld.global.u32 	%r651, [%rd8+172];
	xor.b32  	%r1014, %r1014, %r651;
	ld.global.u32 	%r652, [%rd8+176];
	xor.b32  	%r1013, %r1013, %r652;
$L__BB1_23:
	and.b32  	%r654, %r588, 512;
	setp.eq.s32 	%p13, %r654, 0;
	@%p13 bra 	$L__BB1_25;
	ld.global.u32 	%r655, [%rd8+180];
	xor.b32  	%r1017, %r1017, %r655;
	ld.global.u32 	%r656, [%rd8+184];
	xor.b32  	%r1016, %r1016, %r656;
	ld.global.u32 	%r657, [%rd8+188];
	xor.b32  	%r1015, %r1015, %r657;
	ld.global.u32 	%r658, [%rd8+192];
	xor.b32  	%r1014, %r1014, %r658;
	ld.global.u32 	%r659, [%rd8+196];
	xor.b32  	%r1013, %r1013, %r659;
$L__BB1_25:
	and.b32  	%r661, %r588, 1024;
	setp.eq.s32 	%p14, %r661, 0;
	@%p14 bra 	$L__BB1_27;
	ld.global.u32 	%r662, [%rd8+200];
	xor.b32  	%r1017, %r1017, %r662;
	ld.global.u32 	%r663, [%rd8+204];
	xor.b32  	%r1016, %r1016, %r663;
	ld.global.u32 	%r664, [%rd8+208];
	xor.b32  	%r1015, %r1015, %r664;
	ld.global.u32 	%r665, [%rd8+212];
	xor.b32  	%r1014, %r1014, %r665;
	ld.global.u32 	%r666, [%rd8+216];
	xor.b32  	%r1013, %r1013, %r666;
$L__BB1_27:
	and.b32  	%r668, %r588, 2048;
	setp.eq.s32 	%p15, %r668, 0;
	@%p15 bra 	$L__BB1_29;
	ld.global.u32 	%r669, [%rd8+220];
	xor.b32  	%r1017, %r1017, %r669;
	ld.global.u32 	%r670, [%rd8+224];
	xor.b32  	%r1016, %r1016, %r670;
	ld.global.u32 	%r671, [%rd8+228];
	xor.b32  	%r1015, %r1015, %r671;
	ld.global.u32 	%r672, [%rd8+232];
	xor.b32  	%r1014, %r1014, %r672;
	ld.global.u32 	%r673, [%rd8+236];
	xor.b32  	%r1013, %r1013, %r673;
$L__BB1_29:
	and.b32  	%r675, %r588, 4096;
	setp.eq.s32 	%p16, %r675, 0;
	@%p16 bra 	$L__BB1_31;
	ld.global.u32 	%r676, [%rd8+240];
	xor.b32  	%r1017, %r1017, %r676;
	ld.global.u32 	%r677, [%rd8+244];
	xor.b32  	%r1016, %r1016, %r677;
	ld.global.u32 	%r678, [%rd8+248];
	xor.b32  	%r1015, %r1015, %r678;
	ld.global.u32 	%r679, [%rd8+252];
	xor.b32  	%r1014, %r1014, %r679;
	ld.global.u32 	%r680, [%rd8+256];
	xor.b32  	%r1013, %r1013, %r680;
$L__BB1_31:
	and.b32  	%r682, %r588, 8192;
	setp.eq.s32 	%p17, %r682, 0;
	@%p17 bra 	$L__BB1_33;
	ld.global.u32 	%r683, [%rd8+260];
	xor.b32  	%r1017, %r1017, %r683;
	ld.global.u32 	%r684, [%rd8+264];
	xor.b32  	%r1016, %r1016, %r684;
	ld.global.u32 	%r685, [%rd8+268];
	xor.b32  	%r1015, %r1015, %r685;
	ld.global.u32 	%r686, [%rd8+272];
	xor.b32  	%r1014, %r1014, %r686;
	ld.global.u32 	%r687, [%rd8+276];
	xor.b32  	%r1013, %r1013, %r687;
$L__BB1_33:
	and.b32  	%r689, %r588, 16384;
	setp.eq.s32 	%p18, %r689, 0;
	@%p18 bra 	$L__BB1_35;
	ld.global.u32 	%r690, [%rd8+280];
	xor.b32  	%r1017, %r1017, %r690;
	ld.global.u32 	%r691, [%rd8+284];
	xor.b32  	%r1016, %r1016, %r691;
	ld.global.u32 	%r692, [%rd8+288];
	xor.b32  	%r1015, %r1015, %r692;
	ld.global.u32 	%r693, [%rd8+292];
	xor.b32  	%r1014, %r1014, %r693;
	ld.global.u32 	%r694, [%rd8+296];
	xor.b32  	%r1013, %r1013, %r694;
$L__BB1_35:
	and.b32  	%r696, %r588, 32768;
	setp.eq.s32 	%p19, %r696, 0;
	@%p19 bra 	$L__BB1_37;
	ld.global.u32 	%r697, [%rd8+300];
	xor.b32  	%r1017, %r1017, %r697;
	ld.global.u32 	%r698, [%rd8+304];
	xor.b32  	%r1016, %r1016, %r698;
	ld.global.u32 	%r699, [%rd8+308];
	xor.b32  	%r1015, %r1015, %r699;
	ld.global.u32 	%r700, [%rd8+312];
	xor.b32  	%r1014, %r1014, %r700;
	ld.global.u32 	%r701, [%rd8+316];
	xor.b32  	%r1013, %r1013, %r701;
$L__BB1_37:
	add.s32 	%r1012, %r1012, 16;
	setp.ne.s32 	%p20, %r1012, 32;
	@%p20 bra 	$L__BB1_5;
	mad.lo.s32 	%r702, %r1006, -31, %r20;
	add.s32 	%r1006, %r702, 1;
	setp.ne.s32 	%p21, %r1006, 5;
	@%p21 bra 	$L__BB1_4;
	st.local.u32 	[%rd3+4], %r1017;
	st.local.v2.u32 	[%rd3+8], {%r1016, %r1015};
	st.local.v2.u32 	[%rd3+16], {%r1014, %r1013};
	setp.eq.s64 	%p22, %rd6, 1;
	@%p22 bra 	$L__BB1_114;
	mov.b32 	%r1013, 0;
	mov.u32 	%r1014, %r1013;
	mov.u32 	%r1015, %r1013;
	mov.u32 	%r1016, %r1013;
	mov.u32 	%r1017, %r1013;
	mov.u32 	%r1098, %r1013;
$L__BB1_41:
	mul.wide.u32 	%rd99, %r1098, 4;
	add.s64 	%rd100, %rd3, %rd99;
	ld.local.u32 	%r195, [%rd100+4];
	shl.b32 	%r196, %r1098, 5;
	mov.b32 	%r1104, 0;
$L__BB1_42:
	.pragma "nounroll";
	shr.u32 	%r705, %r195, %r1104;
	and.b32  	%r706, %r705, 1;
	setp.eq.b32 	%p23, %r706, 1;
	not.pred 	%p24, %p23;
	add.s32 	%r707, %r196, %r1104;
	mul.lo.s32 	%r708, %r707, 5;
	mul.wide.u32 	%rd101, %r708, 4;
	add.s64 	%rd9, %rd7, %rd101;
	@%p24 bra 	$L__BB1_44;
	ld.global.u32 	%r709, [%rd9];
	xor.b32  	%r1017, %r1017, %r709;
	ld.global.u32 	%r710, [%rd9+4];
	xor.b32  	%r1016, %r1016, %r710;
	ld.global.u32 	%r711, [%rd9+8];
	xor.b32  	%r1015, %r1015, %r711;
	ld.global.u32 	%r712, [%rd9+12];
	xor.b32  	%r1014, %r1014, %r712;
	ld.global.u32 	%r713, [%rd9+16];
	xor.b32  	%r1013, %r1013, %r713;
$L__BB1_44:
	and.b32  	%r715, %r705, 2;
	setp.eq.s32 	%p25, %r715, 0;
	@%p25 bra 	$L__BB1_46;
	ld.global.u32 	%r716, [%rd9+20];
	xor.b32  	%r1017, %r1017, %r716;
	ld.global.u32 	%r717, [%rd9+24];
	xor.b32  	%r1016, %r1016, %r717;
	ld.global.u32 	%r718, [%rd9+28];
	xor.b32  	%r1015, %r1015, %r718;
	ld.global.u32 	%r719, [%rd9+32];
	xor.b32  	%r1014, %r1014, %r719;
	ld.global.u32 	%r720, [%rd9+36];
	xor.b32  	%r1013, %r1013, %r720;
$L__BB1_46:
	and.b32  	%r722, %r705, 4;
	setp.eq.s32 	%p26, %r722, 0;
	@%p26 bra 	$L__BB1_48;
	ld.global.u32 	%r723, [%rd9+40];
	xor.b32  	%r1017, %r1017, %r723;
	ld.global.u32 	%r724, [%rd9+44];
	xor.b32  	%r1016, %r1016, %r724;
	ld.global.u32 	%r725, [%rd9+48];
	xor.b32  	%r1015, %r1015, %r725;
	ld.global.u32 	%r726, [%rd9+52];
	xor.b32  	%r1014, %r1014, %r726;
	ld.global.u32 	%r727, [%rd9+56];
	xor.b32  	%r1013, %r1013, %r727;
$L__BB1_48:
	and.b32  	%r729, %r705, 8;
	setp.eq.s32 	%p27, %r729, 0;
	@%p27 bra 	$L__BB1_50;
	ld.global.u32 	%r730, [%rd9+60];
	xor.b32  	%r1017, %r1017, %r730;
	ld.global.u32 	%r731, [%rd9+64];
	xor.b32  	%r1016, %r1016, %r731;
	ld.global.u32 	%r732, [%rd9+68];
	xor.b32  	%r1015, %r1015, %r732;
	ld.global.u32 	%r733, [%rd9+72];
	xor.b32  	%r1014, %r1014, %r733;
	ld.global.u32 	%r734, [%rd9+76];
	xor.b32  	%r1013, %r1013, %r734;
$L__BB1_50:
	and.b32  	%r736, %r705, 16;
	setp.eq.s32 	%p28, %r736, 0;
	@%p28 bra 	$L__BB1_52;
	ld.global.u32 	%r737, [%rd9+80];
	xor.b32  	%r1017, %r1017, %r737;
	ld.global.u32 	%r738, [%rd9+84];
	xor.b32  	%r1016, %r1016, %r738;
	ld.global.u32 	%r739, [%rd9+88];
	xor.b32  	%r1015, %r1015, %r739;
	ld.global.u32 	%r740, [%rd9+92];
	xor.b32  	%r1014, %r1014, %r740;
	ld.global.u32 	%r741, [%rd9+96];
	xor.b32  	%r1013, %r1013, %r741;
$L__BB1_52:
	and.b32  	%r743, %r705, 32;
	setp.eq.s32 	%p29, %r743, 0;
	@%p29 bra 	$L__BB1_54;
	ld.global.u32 	%r744, [%rd9+100];
	xor.b32  	%r1017, %r1017, %r744;
	ld.global.u32 	%r745, [%rd9+104];
	xor.b32  	%r1016, %r1016, %r745;
	ld.global.u32 	%r746, [%rd9+108];
	xor.b32  	%r1015, %r1015, %r746;
	ld.global.u32 	%r747, [%rd9+112];
	xor.b32  	%r1014, %r1014, %r747;
	ld.global.u32 	%r748, [%rd9+116];
	xor.b32  	%r1013, %r1013, %r748;
$L__BB1_54:
	and.b32  	%r750, %r705, 64;
	setp.eq.s32 	%p30, %r750, 0;
	@%p30 bra 	$L__BB1_56;
	ld.global.u32 	%r751, [%rd9+120];
	xor.b32  	%r1017, %r1017, %r751;
	ld.global.u32 	%r752, [%rd9+124];
	xor.b32  	%r1016, %r1016, %r752;
	ld.global.u32 	%r753, [%rd9+128];
	xor.b32  	%r1015, %r1015, %r753;
	ld.global.u32 	%r754, [%rd9+132];
	xor.b32  	%r1014, %r1014, %r754;
	ld.global.u32 	%r755, [%rd9+136];
	xor.b32  	%r1013, %r1013, %r755;
$L__BB1_56:
	and.b32  	%r757, %r705, 128;
	setp.eq.s32 	%p31, %r757, 0;
	@%p31 bra 	$L__BB1_58;
	ld.global.u32 	%r758, [%rd9+140];
	xor.b32  	%r1017, %r1017, %r758;
	ld.global.u32 	%r759, [%rd9+144];
	xor.b32  	%r1016, %r1016, %r759;
	ld.global.u32 	%r760, [%rd9+148];
	xor.b32  	%r1015, %r1015, %r760;
	ld.global.u32 	%r761, [%rd9+152];
	xor.b32  	%r1014, %r1014, %r761;
	ld.global.u32 	%r762, [%rd9+156];
	xor.b32  	%r1013, %r1013, %r762;
$L__BB1_58:
	and.b32  	%r764, %r705, 256;
	setp.eq.s32 	%p32, %r764, 0;
	@%p32 bra 	$L__BB1_60;
	ld.global.u32 	%r765, [%rd9+160];
	xor.b32  	%r1017, %r1017, %r765;
	ld.global.u32 	%r766, [%rd9+164];
	xor.b32  	%r1016, %r1016, %r766;
	ld.global.u32 	%r767, [%rd9+168];
	xor.b32  	%r1015, %r1015, %r767;
	ld.global.u32 	%r768, [%rd9+172];
	xor.b32  	%r1014, %r1014, %r768;
	ld.global.u32 	%r769, [%rd9+176];
	xor.b32  	%r1013, %r1013, %r769;
$L__BB1_60:
	and.b32  	%r771, %r705, 512;
	setp.eq.s32 	%p33, %r771, 0;
	@%p33 bra 	$L__BB1_62;
	ld.global.u32 	%r772, [%rd9+180];
	xor.b32  	%r1017, %r1017, %r772;
	ld.global.u32 	%r773, [%rd9+184];
	xor.b32  	%r1016, %r1016, %r773;
	ld.global.u32 	%r774, [%rd9+188];
	xor.b32  	%r1015, %r1015, %r774;
	ld.global.u32 	%r775, [%rd9+192];
	xor.b32  	%r1014, %r1014, %r775;
	ld.global.u32 	%r776, [%rd9+196];
	xor.b32  	%r1013, %r1013, %r776;
$L__BB1_62:
	and.b32  	%r778, %r705, 1024;
	setp.eq.s32 	%p34, %r778, 0;
	@%p34 bra 	$L__BB1_64;
	ld.global.u32 	%r779, [%rd9+200];
	xor.b32  	%r1017, %r1017, %r779;
	ld.global.u32 	%r780, [%rd9+204];
	xor.b32  	%r1016, %r1016, %r780;
	ld.global.u32 	%r781, [%rd9+208];
	xor.b32  	%r1015, %r1015, %r781;
	ld.global.u32 	%r782, [%rd9+212];
	xor.b32  	%r1014, %r1014, %r782;
	ld.global.u32 	%r783, [%rd9+216];
	xor.b32  	%r1013, %r1013, %r783;
$L__BB1_64:
	and.b32  	%r785, %r705, 2048;
	setp.eq.s32 	%p35, %r785, 0;
	@%p35 bra 	$L__BB1_66;
	ld.global.u32 	%r786, [%rd9+220];
	xor.b32  	%r1017, %r1017, %r786;
	ld.global.u32 	%r787, [%rd9+224];
	xor.b32  	%r1016, %r1016, %r787;
	ld.global.u32 	%r788, [%rd9+228];
	xor.b32  	%r1015, %r1015, %r788;
	ld.global.u32 	%r789, [%rd9+232];
	xor.b32  	%r1014, %r1014, %r789;
	ld.global.u32 	%r790, [%rd9+236];
	xor.b32  	%r1013, %r1013, %r790;
$L__BB1_66:
	and.b32  	%r792, %r705, 4096;
	setp.eq.s32 	%p36, %r792, 0;
	@%p36 bra 	$L__BB1_68;
	ld.global.u32 	%r793, [%rd9+240];
	xor.b32  	%r1017, %r1017, %r793;
	ld.global.u32 	%r794, [%rd9+244];
	xor.b32  	%r1016, %r1016, %r794;
	ld.global.u32 	%r795, [%rd9+248];
	xor.b32  	%r1015, %r1015, %r795;
	ld.global.u32 	%r796, [%rd9+252];
	xor.b32  	%r1014, %r1014, %r796;
	ld.global.u32 	%r797, [%rd9+256];
	xor.b32  	%r1013, %r1013, %r797;
$L__BB1_68:
	and.b32  	%r799, %r705, 8192;
	setp.eq.s32 	%p37, %r799, 0;
	@%p37 bra 	$L__BB1_70;
	ld.global.u32 	%r800, [%rd9+260];
	xor.b32  	%r1017, %r1017, %r800;
	ld.global.u32 	%r801, [%rd9+264];
	xor.b32  	%r1016, %r1016, %r801;
	ld.global.u32 	%r802, [%rd9+268];
	xor.b32  	%r1015, %r1015, %r802;
	ld.global.u32 	%r803, [%rd9+272];
	xor.b32  	%r1014, %r1014, %r803;
	ld.global.u32 	%r804, [%rd9+276];
	xor.b32  	%r1013, %r1013, %r804;
$L__BB1_70:
	and.b32  	%r806, %r705, 16384;
	setp.eq.s32 	%p38, %r806, 0;
	@%p38 bra 	$L__BB1_72;
	ld.global.u32 	%r807, [%rd9+280];
	xor.b32  	%r1017, %r1017, %r807;
	ld.global.u32 	%r808, [%rd9+284];
	xor.b32  	%r1016, %r1016, %r808;
	ld.global.u32 	%r809, [%rd9+288];
	xor.b32  	%r1015, %r1015, %r809;
	ld.global.u32 	%r810, [%rd9+292];
	xor.b32  	%r1014, %r1014, %r810;
	ld.global.u32 	%r811, [%rd9+296];
	xor.b32  	%r1013, %r1013, %r811;
$L__BB1_72:
	and.b32  	%r813, %r705, 32768;
	setp.eq.s32 	%p39, %r813, 0;
	@%p39 bra 	$L__BB1_74;
	ld.global.u32 	%r814, [%rd9+300];
	xor.b32  	%r1017, %r1017, %r814;
	ld.global.u32 	%r815, [%rd9+304];
	xor.b32  	%r1016, %r1016, %r815;
	ld.global.u32 	%r816, [%rd9+308];
	xor.b32  	%r1015, %r1015, %r816;
	ld.global.u32 	%r817, [%rd9+312];
	xor.b32  	%r1014, %r1014, %r817;
	ld.global.u32 	%r818, [%rd9+316];
	xor.b32  	%r1013, %r1013, %r818;
$L__BB1_74:
	add.s32 	%r1104, %r1104, 16;
	setp.ne.s32 	%p40, %r1104, 32;
	@%p40 bra 	$L__BB1_42;
	mad.lo.s32 	%r819, %r1098, -31, %r196;
	add.s32 	%r1098, %r819, 1;
	setp.ne.s32 	%p41, %r1098, 5;
	@%p41 bra 	$L__BB1_41;
	st.local.u32 	[%rd3+4], %r1017;
	st.local.v2.u32 	[%rd3+8], {%r1016, %r1015};
	st.local.v2.u32 	[%rd3+16], {%r1014, %r1013};
	setp.ne.s64 	%p42, %rd6, 3;
	@%p42 bra 	$L__BB1_114;
	mov.b32 	%r1013, 0;
	mov.u32 	%r1014, %r1013;
	mov.u32 	%r1015, %r1013;
	mov.u32 	%r1016, %r1013;
	mov.u32 	%r1017, %r1013;
	mov.u32 	%r1190, %r1013;
$L__BB1_78:
	mul.wide.u32 	%rd102, %r1190, 4;
	add.s64 	%rd103, %rd3, %rd102;
	ld.local.u32 	%r371, [%rd103+4];
	shl.b32 	%r372, %r1190, 5;
	mov.b32 	%r1196, 0;
$L__BB1_79:
	.pragma "nounroll";
	shr.u32 	%r822, %r371, %r1196;
	and.b32  	%r823, %r822, 1;
	setp.eq.b32 	%p43, %r823, 1;
	not.pred 	%p44, %p43;
	add.s32 	%r824, %r372, %r1196;
	mul.lo.s32 	%r825, %r824, 5;
	mul.wide.u32 	%rd104, %r825, 4;
	add.s64 	%rd10, %rd7, %rd104;
	@%p44 bra 	$L__BB1_81;
	ld.global.u32 	%r826, [%rd10];
	xor.b32  	%r1017, %r1017, %r826;
	ld.global.u32 	%r827, [%rd10+4];
	xor.b32  	%r1016, %r1016, %r827;
	ld.global.u32 	%r828, [%rd10+8];
	xor.b32  	%r1015, %r1015, %r828;
	ld.global.u32 	%r829, [%rd10+12];
	xor.b32  	%r1014, %r1014, %r829;
	ld.global.u32 	%r830, [%rd10+16];
	xor.b32  	%r1013, %r1013, %r830;
$L__BB1_81:
	and.b32  	%r832, %r822, 2;
	setp.eq.s32 	%p45, %r832, 0;
	@%p45 bra 	$L__BB1_83;
	ld.global.u32 	%r833, [%rd10+20];
	xor.b32  	%r1017, %r1017, %r833;
	ld.global.u32 	%r834, [%rd10+24];
	xor.b32  	%r1016, %r1016, %r834;
	ld.global.u32 	%r835, [%rd10+28];
	xor.b32  	%r1015, %r1015, %r835;
	ld.global.u32 	%r836, [%rd10+32];
	xor.b32  	%r1014, %r1014, %r836;
	ld.global.u32 	%r837, [%rd10+36];
	xor.b32  	%r1013, %r1013, %r837;
$L__BB1_83:
	and.b32  	%r839, %r822, 4;
	setp.eq.s32 	%p46, %r839, 0;
	@%p46 bra 	$L__BB1_85;
	ld.global.u32 	%r840, [%rd10+40];
	xor.b32  	%r1017, %r1017, %r840;
	ld.global.u32 	%r841, [%rd10+44];
	xor.b32  	%r1016, %r1016, %r841;
	ld.global.u32 	%r842, [%rd10+48];
	xor.b32  	%r1015, %r1015, %r842;
	ld.global.u32 	%r843, [%rd10+52];
	xor.b32  	%r1014, %r1014, %r843;
	ld.global.u32 	%r844, [%rd10+56];
	xor.b32  	%r1013, %r1013, %r844;
$L__BB1_85:
	and.b32  	%r846, %r822, 8;
	setp.eq.s32 	%p47, %r846, 0;
	@%p47 bra 	$L__BB1_87;
	ld.global.u32 	%r847, [%rd10+60];
	xor.b32  	%r1017, %r1017, %r847;
	ld.global.u32 	%r848, [%rd10+64];
	xor.b32  	%r1016, %r1016, %r848;
	ld.global.u32 	%r849, [%rd10+68];
	xor.b32  	%r1015, %r1015, %r849;
	ld.global.u32 	%r850, [%rd10+72];
	xor.b32  	%r1014, %r1014, %r850;
	ld.global.u32 	%r851, [%rd10+76];
	xor.b32  	%r1013, %r1013, %r851;
$L__BB1_87:
	and.b32  	%r853, %r822, 16;
	setp.eq.s32 	%p48, %r853, 0;
	@%p48 bra 	$L__BB1_89;
	ld.global.u32 	%r854, [%rd10+80];
	xor.b32  	%r1017, %r1017, %r854;
	ld.global.u32 	%r855, [%rd10+84];
	xor.b32  	%r1016, %r1016, %r855;
	ld.global.u32 	%r856, [%rd10+88];
	xor.b32  	%r1015, %r1015, %r856;
	ld.global.u32 	%r857, [%rd10+92];
	xor.b32  	%r1014, %r1014, %r857;
	ld.global.u32 	%r858, [%rd10+96];
	xor.b32  	%r1013, %r1013, %r858;
$L__BB1_89:
	and.b32  	%r860, %r822, 32;
	setp.eq.s32 	%p49, %r860, 0;
	@%p49 bra 	$L__BB1_91;
	ld.global.u32 	%r861, [%rd10+100];
	xor.b32  	%r1017, %r1017, %r861;
	ld.global.u32 	%r862, [%rd10+104];
	xor.b32  	%r1016, %r1016, %r862;
	ld.global.u32 	%r863, [%rd10+108];
	xor.b32  	%r1015, %r1015, %r863;
	ld.global.u32 	%r864, [%rd10+112];
	xor.b32  	%r1014, %r1014, %r864;
	ld.global.u32 	%r865, [%rd10+116];
	xor.b32  	%r1013, %r1013, %r865;
$L__BB1_91:
	and.b32  	%r867, %r822, 64;
	setp.eq.s32 	%p50, %r867, 0;
	@%p50 bra 	$L__BB1_93;
	ld.global.u32 	%r868, [%rd10+120];
	xor.b32  	%r1017, %r1017, %r868;
	ld.global.u32 	%r869, [%rd10+124];
	xor.b32  	%r1016, %r1016, %r869;
	ld.global.u32 	%r870, [%rd10+128];
	xor.b32  	%r1015, %r1015, %r870;
	ld.global.u32 	%r871, [%rd10+132];
	xor.b32  	%r1014, %r1014, %r871;
	ld.global.u32 	%r872, [%rd10+136];
	xor.b32  	%r1013, %r1013, %r872;
$L__BB1_93:
	and.b32  	%r874, %r822, 128;
	setp.eq.s32 	%p51, %r874, 0;
	@%p51 bra 	$L__BB1_95;
	ld.global.u32 	%r875, [%rd10+140];
	xor.b32  	%r1017, %r1017, %r875;
	ld.global.u32 	%r876, [%rd10+144];
	xor.b32  	%r1016, %r1016, %r876;
	ld.global.u32 	%r877, [%rd10+148];
	xor.b32  	%r1015, %r1015, %r877;
	ld.global.u32 	%r878, [%rd10+152];
	xor.b32  	%r1014, %r1014, %r878;
	ld.global.u32 	%r879, [%rd10+156];
	xor.b32  	%r1013, %r1013, %r879;
$L__BB1_95:
	and.b32  	%r881, %r822, 256;
	setp.eq.s32 	%p52, %r881, 0;
	@%p52 bra 	$L__BB1_97;
	ld.global.u32 	%r882, [%rd10+160];
	xor.b32  	%r1017, %r1017, %r882;
	ld.global.u32 	%r883, [%rd10+164];
	xor.b32  	%r1016, %r1016, %r883;
	ld.global.u32 	%r884, [%rd10+168];
	xor.b32  	%r1015, %r1015, %r884;
	ld.global.u32 	%r885, [%rd10+172];
	xor.b32  	%r1014, %r1014, %r885;
	ld.global.u32 	%r886, [%rd10+176];
	xor.b32  	%r1013, %r1013, %r886;
$L__BB1_97:
	and.b32  	%r888, %r822, 512;
	setp.eq.s32 	%p53, %r888, 0;
	@%p53 bra 	$L__BB1_99;
	ld.global.u32 	%r889, [%rd10+180];
	xor.b32  	%r1017, %r1017, %r889;
	ld.global.u32 	%r890, [%rd10+184];
	xor.b32  	%r1016, %r1016, %r890;
	ld.global.u32 	%r891, [%rd10+188];
	xor.b32  	%r1015, %r1015, %r891;
	ld.global.u32 	%r892, [%rd10+192];
	xor.b32  	%r1014, %r1014, %r892;
	ld.global.u32 	%r893, [%rd10+196];
	xor.b32  	%r1013, %r1013, %r893;
$L__BB1_99:
	and.b32  	%r895, %r822, 1024;
	setp.eq.s32 	%p54, %r895, 0;
	@%p54 bra 	$L__BB1_101;
	ld.global.u32 	%r896, [%rd10+200];
	xor.b32  	%r1017, %r1017, %r896;
	ld.global.u32 	%r897, [%rd10+204];
	xor.b32  	%r1016, %r1016, %r897;
	ld.global.u32 	%r898, [%rd10+208];
	xor.b32  	%r1015, %r1015, %r898;
	ld.global.u32 	%r899, [%rd10+212];
	xor.b32  	%r1014, %r1014, %r899;
	ld.global.u32 	%r900, [%rd10+216];
	xor.b32  	%r1013, %r1013, %r900;
$L__BB1_101:
	and.b32  	%r902, %r822, 2048;
	setp.eq.s32 	%p55, %r902, 0;
	@%p55 bra 	$L__BB1_103;
	ld.global.u32 	%r903, [%rd10+220];
	xor.b32  	%r1017, %r1017, %r903;
	ld.global.u32 	%r904, [%rd10+224];
	xor.b32  	%r1016, %r1016, %r904;
	ld.global.u32 	%r905, [%rd10+228];
	xor.b32  	%r1015, %r1015, %r905;
	ld.global.u32 	%r906, [%rd10+232];
	xor.b32  	%r1014, %r1014, %r906;
	ld.global.u32 	%r907, [%rd10+236];
	xor.b32  	%r1013, %r1013, %r907;
$L__BB1_103:
	and.b32  	%r909, %r822, 4096;
	setp.eq.s32 	%p56, %r909, 0;
	@%p56 bra 	$L__BB1_105;
	ld.global.u32 	%r910, [%rd10+240];
	xor.b32  	%r1017, %r1017, %r910;
	ld.global.u32 	%r911, [%rd10+244];
	xor.b32  	%r1016, %r1016, %r911;
	ld.global.u32 	%r912, [%rd10+248];
	xor.b32  	%r1015, %r1015, %r912;
	ld.global.u32 	%r913, [%rd10+252];
	xor.b32  	%r1014, %r1014, %r913;
	ld.global.u32 	%r914, [%rd10+256];
	xor.b32  	%r1013, %r1013, %r914;
$L__BB1_105:
	and.b32  	%r916, %r822, 8192;
	setp.eq.s32 	%p57, %r916, 0;
	@%p57 bra 	$L__BB1_107;
	ld.global.u32 	%r917, [%rd10+260];
	xor.b32  	%r1017, %r1017, %r917;
	ld.global.u32 	%r918, [%rd10+264];
	xor.b32  	%r1016, %r1016, %r918;
	ld.global.u32 	%r919, [%rd10+268];
	xor.b32  	%r1015, %r1015, %r919;
	ld.global.u32 	%r920, [%rd10+272];
	xor.b32  	%r1014, %r1014, %r920;
	ld.global.u32 	%r921, [%rd10+276];
	xor.b32  	%r1013, %r1013, %r921;
$L__BB1_107:
	and.b32  	%r923, %r822, 16384;
	setp.eq.s32 	%p58, %r923, 0;
	@%p58 bra 	$L__BB1_109;
	ld.global.u32 	%r924, [%rd10+280];
	xor.b32  	%r1017, %r1017, %r924;
	ld.global.u32 	%r925, [%rd10+284];
	xor.b32  	%r1016, %r1016, %r925;
	ld.global.u32 	%r926, [%rd10+288];
	xor.b32  	%r1015, %r1015, %r926;
	ld.global.u32 	%r927, [%rd10+292];
	xor.b32  	%r1014, %r1014, %r927;
	ld.global.u32 	%r928, [%rd10+296];
	xor.b32  	%r1013, %r1013, %r928;
$L__BB1_109:
	and.b32  	%r930, %r822, 32768;
	setp.eq.s32 	%p59, %r930, 0;
	@%p59 bra 	$L__BB1_111;
	ld.global.u32 	%r931, [%rd10+300];
	xor.b32  	%r1017, %r1017, %r931;
	ld.global.u32 	%r932, [%rd10+304];
	xor.b32  	%r1016, %r1016, %r932;
	ld.global.u32 	%r933, [%rd10+308];
	xor.b32  	%r1015, %r1015, %r933;
	ld.global.u32 	%r934, [%rd10+312];
	xor.b32  	%r1014, %r1014, %r934;
	ld.global.u32 	%r935, [%rd10+316];
	xor.b32  	%r1013, %r1013, %r935;
$L__BB1_111:
	add.s32 	%r1196, %r1196, 16;
	setp.ne.s32 	%p60, %r1196, 32;
	@%p60 bra 	$L__BB1_79;
	mad.lo.s32 	%r936, %r1190, -31, %r372;
	add.s32 	%r1190, %r936, 1;
	setp.ne.s32 	%p61, %r1190, 5;
	@%p61 bra 	$L__BB1_78;
	st.local.u32 	[%rd3+4], %r1017;
	st.local.v2.u32 	[%rd3+8], {%r1016, %r1015};
	st.local.v2.u32 	[%rd3+16], {%r1014, %r1013};
$L__BB1_114:
	shr.u64 	%rd152, %rd5, 2;
	add.s32 	%r1000, %r1000, 1;
	setp.gt.u64 	%p62, %rd5, 3;
	@%p62 bra 	$L__BB1_2;
$L__BB1_115:
	setp.lt.s32 	%p63, %r573, 1;
	@%p63 bra 	$L__BB1_189;
	and.b64  	%rd105, %rd88, 1;
	setp.eq.b64 	%p64, %rd105, 1;
	not.pred 	%p65, %p64;
	add.s64 	%rd12, %rd88, -2;
	add.s64 	%rd13, %rd88, -1;
	@%p65 bra 	$L__BB1_120;
	mov.b32 	%r1295, 0;
	and.b64  	%rd106, %rd12, -4294967296;
	and.b64  	%rd107, %rd13, -4294967296;
$L__BB1_118:
	mov.u32 	%r560, %r1015;
	mov.u32 	%r559, %r1014;
	mov.u32 	%r1015, %r1013;
	shr.u32 	%r938, %r1017, 2;
	xor.b32  	%r939, %r938, %r1017;
	shl.b32 	%r940, %r1015, 4;
	shl.b32 	%r941, %r939, 1;
	xor.b32  	%r942, %r941, %r940;
	xor.b32  	%r943, %r942, %r939;
	xor.b32  	%r1014, %r943, %r1015;
	add.s32 	%r944, %r1289, %r1014;
	add.s32 	%r945, %r944, 362437;
	cvt.u64.u32 	%rd14, %r945;
	setp.ne.s64 	%p66, %rd106, 0;
	@%p66 bra 	$L__BB1_130;
	cvt.u32.u64 	%r946, %rd12;
	cvt.u32.u64 	%r947, %rd14;
	rem.u32 	%r948, %r947, %r946;
	cvt.u64.u32 	%rd153, %r948;
	bra.uni 	$L__BB1_131;
$L__BB1_120:
	mov.b32 	%r1287, 0;
$L__BB1_121:
	setp.lt.u64 	%p102, %rd88, 3;
	@%p102 bra 	$L__BB1_129;
	ld.global.u32 	%r553, [%rd2];
	setp.lt.s32 	%p103, %r553, 1;
	mov.b64 	%rd180, 2;
	@%p103 bra 	$L__BB1_126;
	mov.b32 	%r1288, 0;
$L__BB1_124:
	mul.wide.u32 	%rd142, %r1288, 8;
	add.s64 	%rd143, %rd1, %rd142;
	ld.global.u64 	%rd144, [%rd143];
	setp.eq.s64 	%p104, %rd144, 2;
	@%p104 bra 	$L__BB1_129;
	add.s32 	%r555, %r1288, 1;
	setp.ge.u32 	%p105, %r555, %r553;
	setp.gt.u32 	%p106, %r1288, 98;
	or.pred  	%p107, %p105, %p106;
	mov.u32 	%r1288, %r555;
	@%p107 bra 	$L__BB1_126;
	bra.uni 	$L__BB1_124;
$L__BB1_126:
	atom.global.add.u32 	%r570, [%rd2], 1;
	setp.gt.s32 	%p109, %r570, 99;
	@%p109 bra 	$L__BB1_189;
	mul.wide.s32 	%rd146, %r570, 8;
	add.s64 	%rd147, %rd1, %rd146;
	st.global.u64 	[%rd147], %rd180;
	or.b64  	%rd148, %rd88, %rd180;
	and.b64  	%rd149, %rd148, -4294967296;
	setp.ne.s64 	%p110, %rd149, 0;
	@%p110 bra 	$L__BB1_185;
	cvt.u32.u64 	%r992, %rd180;
	cvt.u32.u64 	%r993, %rd88;
	div.u32 	%r994, %r993, %r992;
	cvt.u64.u32 	%rd181, %r994;
	bra.uni 	$L__BB1_186;
$L__BB1_129:
	add.s32 	%r1287, %r1287, 1;
	setp.eq.s32 	%p108, %r1287, %r573;
	@%p108 bra 	$L__BB1_189;
	bra.uni 	$L__BB1_121;
$L__BB1_130:
	rem.u64 	%rd153, %rd14, %rd12;
$L__BB1_131:
	shr.u32 	%r949, %r1016, 2;
	xor.b32  	%r950, %r949, %r1016;
	shl.b32 	%r951, %r1014, 4;
	shl.b32 	%r952, %r950, 1;
	xor.b32  	%r953, %r952, %r951;
	xor.b32  	%r954, %r953, %r950;
	xor.b32  	%r1013, %r954, %r1014;
	add.s32 	%r1289, %r1289, 724874;
	add.s32 	%r955, %r1013, %r1289;
	cvt.u64.u32 	%rd18, %r955;
	setp.ne.s64 	%p67, %rd107, 0;
	@%p67 bra 	$L__BB1_133;
	cvt.u32.u64 	%r956, %rd13;
	cvt.u32.u64 	%r957, %rd18;
	rem.u32 	%r958, %r957, %r956;
	cvt.u64.u32 	%rd154, %r958;
	bra.uni 	$L__BB1_134;
$L__BB1_133:
	rem.u64 	%rd154, %rd18, %rd13;
$L__BB1_134:
	add.s64 	%rd163, %rd153, 2;
	add.s64 	%rd23, %rd154, 1;
	mov.u64 	%rd156, %rd163;
	bra.uni 	$L__BB1_136;
$L__BB1_135:
	setp.ne.s64 	%p91, %rd180, 1;
	@%p91 bra 	$L__BB1_179;
$L__BB1_136:
	setp.eq.s64 	%p68, %rd163, 0;
	mov.b64 	%rd161, 0;
	@%p68 bra 	$L__BB1_146;
	mov.b64 	%rd161, 0;
	mov.u64 	%rd159, %rd163;
$L__BB1_138:
	mov.u64 	%rd28, %rd159;
	or.b64  	%rd110, %rd163, %rd88;
	and.b64  	%rd111, %rd110, -4294967296;
	setp.ne.s64 	%p69, %rd111, 0;
	@%p69 bra 	$L__BB1_140;
	cvt.u32.u64 	%r959, %rd88;
	cvt.u32.u64 	%r960, %rd163;
	rem.u32 	%r961, %r960, %r959;
	cvt.u64.u32 	%rd160, %r961;
	bra.uni 	$L__BB1_141;
$L__BB1_140:
	rem.u64 	%rd160, %rd163, %rd88;
$L__BB1_141:
	and.b64  	%rd112, %rd28, 1;
	setp.eq.b64 	%p70, %rd112, 1;
	not.pred 	%p71, %p70;
	@%p71 bra 	$L__BB1_145;
	add.s64 	%rd32, %rd160, %rd161;
	or.b64  	%rd113, %rd32, %rd88;
	and.b64  	%rd114, %rd113, -4294967296;
	setp.ne.s64 	%p72, %rd114, 0;
	@%p72 bra 	$L__BB1_144;
	cvt.u32.u64 	%r962, %rd88;
	cvt.u32.u64 	%r963, %rd32;
	rem.u32 	%r964, %r963, %r962;
	cvt.u64.u32 	%rd161, %r964;
	bra.uni 	$L__BB1_145;
$L__BB1_144:
	rem.u64 	%rd161, %rd32, %rd88;
$L__BB1_145:
	shl.b64 	%rd163, %rd160, 1;
	shr.u64 	%rd159, %rd28, 1;
	setp.gt.u64 	%p73, %rd28, 1;
	@%p73 bra 	$L__BB1_138;
$L__BB1_146:
	add.s64 	%rd39, %rd161, %rd23;
	or.b64  	%rd115, %rd39, %rd88;
	and.b64  	%rd116, %rd115, -4294967296;
	setp.ne.s64 	%p74, %rd116, 0;
	@%p74 bra 	$L__BB1_148;
	cvt.u32.u64 	%r965, %rd88;
	cvt.u32.u64 	%r966, %rd39;
	rem.u32 	%r967, %r966, %r965;
	cvt.u64.u32 	%rd163, %r967;
	bra.uni 	$L__BB1_149;
$L__BB1_148:
	rem.u64 	%rd163, %rd39, %rd88;
$L__BB1_149:
	setp.eq.s64 	%p75, %rd156, 0;
	mov.b64 	%rd168, 0;
	@%p75 bra 	$L__BB1_159;
	mov.b64 	%rd168, 0;
	mov.u64 	%rd166, %rd156;
$L__BB1_151:
	mov.u64 	%rd45, %rd166;
	or.b64  	%rd119, %rd156, %rd88;
	and.b64  	%rd120, %rd119, -4294967296;
	setp.ne.s64 	%p76, %rd120, 0;
	@%p76 bra 	$L__BB1_153;
	cvt.u32.u64 	%r968, %rd88;
	cvt.u32.u64 	%r969, %rd156;
	rem.u32 	%r970, %r969, %r968;
	cvt.u64.u32 	%rd167, %r970;
	bra.uni 	$L__BB1_154;
$L__BB1_153:
	rem.u64 	%rd167, %rd156, %rd88;
$L__BB1_154:
	and.b64  	%rd121, %rd45, 1;
	setp.eq.b64 	%p77, %rd121, 1;
	not.pred 	%p78, %p77;
	@%p78 bra 	$L__BB1_158;
	add.s64 	%rd49, %rd167, %rd168;
	or.b64  	%rd122, %rd49, %rd88;
	and.b64  	%rd123, %rd122, -4294967296;
	setp.ne.s64 	%p79, %rd123, 0;
	@%p79 bra 	$L__BB1_157;
	cvt.u32.u64 	%r971, %rd88;
	cvt.u32.u64 	%r972, %rd49;
	rem.u32 	%r973, %r972, %r971;
	cvt.u64.u32 	%rd168, %r973;
	bra.uni 	$L__BB1_158;
$L__BB1_157:
	rem.u64 	%rd168, %rd49, %rd88;
$L__BB1_158:
	shl.b64 	%rd156, %rd167, 1;
	shr.u64 	%rd166, %rd45, 1;
	setp.gt.u64 	%p80, %rd45, 1;
	@%p80 bra 	$L__BB1_151;
$L__BB1_159:
	add.s64 	%rd56, %rd168, %rd23;
	or.b64  	%rd124, %rd56, %rd88;
	and.b64  	%rd125, %rd124, -4294967296;
	setp.ne.s64 	%p81, %rd125, 0;
	@%p81 bra 	$L__BB1_161;
	cvt.u32.u64 	%r974, %rd88;
	cvt.u32.u64 	%r975, %rd56;
	rem.u32 	%r976, %r975, %r974;
	cvt.u64.u32 	%rd171, %r976;
	bra.uni 	$L__BB1_162;
$L__BB1_161:
	rem.u64 	%rd171, %rd56, %rd88;
$L__BB1_162:
	setp.eq.s64 	%p82, %rd171, 0;
	mov.b64 	%rd174, 0;
	mov.u64 	%rd173, %rd171;
	@%p82 bra 	$L__BB1_171;
$L__BB1_163:
	and.b64  	%rd127, %rd173, 1;
	setp.eq.b64 	%p83, %rd127, 1;
	not.pred 	%p84, %p83;
	@%p84 bra 	$L__BB1_167;
	add.s64 	%rd63, %rd171, %rd174;
	or.b64  	%rd128, %rd63, %rd88;
	and.b64  	%rd129, %rd128, -4294967296;
	setp.ne.s64 	%p85, %rd129, 0;
	@%p85 bra 	$L__BB1_166;
	cvt.u32.u64 	%r977, %rd88;
	cvt.u32.u64 	%r978, %rd63;
	rem.u32 	%r979, %r978, %r977;
	cvt.u64.u32 	%rd174, %r979;
	bra.uni 	$L__BB1_167;
$L__BB1_166:
	rem.u64 	%rd174, %rd63, %rd88;
$L__BB1_167:
	shl.b64 	%rd67, %rd171, 1;
	or.b64  	%rd130, %rd67, %rd88;
	and.b64  	%rd131, %rd130, -4294967296;
	setp.ne.s64 	%p86, %rd131, 0;
	@%p86 bra 	$L__BB1_169;
	cvt.u32.u64 	%r980, %rd88;
	cvt.u32.u64 	%r981, %rd67;
	rem.u32 	%r982, %r981, %r980;
	cvt.u64.u32 	%rd171, %r982;
	bra.uni 	$L__BB1_170;
$L__BB1_169:
	rem.u64 	%rd171, %rd67, %rd88;
$L__BB1_170:
	setp.gt.u64 	%p87, %rd173, 1;
	shr.u64 	%rd173, %rd173, 1;
	@%p87 bra 	$L__BB1_163;
$L__BB1_171:
	add.s64 	%rd73, %rd174, %rd23;
	or.b64  	%rd132, %rd73, %rd88;
	and.b64  	%rd133, %rd132, -4294967296;
	setp.ne.s64 	%p88, %rd133, 0;
	@%p88 bra 	$L__BB1_173;
	cvt.u32.u64 	%r983, %rd88;
	cvt.u32.u64 	%r984, %rd73;
	rem.u32 	%r985, %r984, %r983;
	cvt.u64.u32 	%rd156, %r985;
	bra.uni 	$L__BB1_174;
$L__BB1_173:
	rem.u64 	%rd156, %rd73, %rd88;
$L__BB1_174:
	min.u64 	%rd134, %rd163, %rd156;
	max.u64 	%rd135, %rd163, %rd156;
	sub.s64 	%rd178, %rd135, %rd134;
	mov.u64 	%rd177, %rd88;
$L__BB1_175:
	mov.u64 	%rd180, %rd177;
	or.b64  	%rd136, %rd178, %rd180;
	and.b64  	%rd137, %rd136, -4294967296;
	setp.ne.s64 	%p89, %rd137, 0;
	@%p89 bra 	$L__BB1_177;
	cvt.u32.u64 	%r986, %rd180;
	cvt.u32.u64 	%r987, %rd178;
	rem.u32 	%r988, %r987, %r986;
	cvt.u64.u32 	%rd177, %r988;
	bra.uni 	$L__BB1_178;
$L__BB1_177:
	rem.u64 	%rd177, %rd178, %rd180;
$L__BB1_178:
	setp.eq.s64 	%p90, %rd177, 0;
	mov.u64 	%rd178, %rd180;
	@%p90 bra 	$L__BB1_135;
	bra.uni 	$L__BB1_175;
$L__BB1_179:
	setp.eq.s64 	%p92, %rd180, %rd88;
	selp.b64 	%rd83, 0, %rd180, %p92;
	setp.lt.u64 	%p93, %rd83, 2;
	setp.ge.u64 	%p94, %rd83, %rd88;
	or.pred  	%p95, %p93, %p94;
	@%p95 bra 	$L__BB1_184;
	ld.global.u32 	%r567, [%rd2];
	setp.lt.s32 	%p96, %r567, 1;
	@%p96 bra 	$L__BB1_126;
	mov.b32 	%r1296, 0;
	bra.uni 	$L__BB1_183;
$L__BB1_182:
	add.s32 	%r568, %r1296, 1;
	setp.ge.u32 	%p98, %r568, %r567;
	setp.gt.u32 	%p99, %r1296, 98;
	or.pred  	%p100, %p98, %p99;
	mov.u32 	%r1296, %r568;
	mov.u64 	%rd180, %rd83;
	@%p100 bra 	$L__BB1_126;
$L__BB1_183:
	mul.wide.u32 	%rd138, %r1296, 8;
	add.s64 	%rd139, %rd1, %rd138;
	ld.global.u64 	%rd140, [%rd139];
	setp.eq.s64 	%p97, %rd140, %rd83;
	@%p97 bra 	$L__BB1_184;
	bra.uni 	$L__BB1_182;
$L__BB1_184:
	add.s32 	%r1295, %r1295, 1;
	setp.ne.s32 	%p101, %r1295, %r573;
	mov.u32 	%r1016, %r559;
	mov.u32 	%r1017, %r560;
	@%p101 bra 	$L__BB1_118;
	bra.uni 	$L__BB1_189;
$L__BB1_185:
	div.u64 	%rd181, %rd88, %rd180;
$L__BB1_186:
	setp.lt.u64 	%p111, %rd181, 2;
	setp.eq.s64 	%p112, %rd181, %rd180;
	or.pred  	%p113, %p111, %p112;
	@%p113 bra 	$L__BB1_189;
	atom.global.add.u32 	%r571, [%rd2], 1;
	setp.gt.s32 	%p114, %r571, 99;
	@%p114 bra 	$L__BB1_189;
	mul.wide.s32 	%rd150, %r571, 8;
	add.s64 	%rd151, %rd1, %rd150;
	st.global.u64 	[%rd151], %rd181;
$L__BB1_189:
	ret;

}
	// .globl	_Z22quadratic_sieve_kernelyPyPiiyy
.visible .entry _Z22quadratic_sieve_kernelyPyPiiyy(
	.param .u64 _Z22quadratic_sieve_kernelyPyPiiyy_param_0,
	.param .u64 .ptr .align 1 _Z22quadratic_sieve_kernelyPyPiiyy_param_1,
	.param .u64 .ptr .align 1 _Z22quadratic_sieve_kernelyPyPiiyy_param_2,
	.param .u32 _Z22quadratic_sieve_kernelyPyPiiyy_param_3,
	.param .u64 _Z22quadratic_sieve_kernelyPyPiiyy_param_4,
	.param .u64 _Z22quadratic_sieve_kernelyPyPiiyy_param_5
)
{
	.reg .pred 	%p<20>;
	.reg .b32 	%r<25>;
	.reg .b64 	%rd<70>;

	ld.param.u64 	%rd33, [_Z22quadratic_sieve_kernelyPyPiiyy_param_0];
	ld.param.u64 	%rd36, [_Z22quadratic_sieve_kernelyPyPiiyy_param_1];
	ld.param.u64 	%rd34, [_Z22quadratic_sieve_kernelyPyPiiyy_param_2];
	ld.param.u32 	%r3, [_Z22quadratic_sieve_kernelyPyPiiyy_param_3];
	ld.param.u64 	%rd35, [_Z22quadratic_sieve_kernelyPyPiiyy_param_4];
	ld.param.u64 	%rd37, [_Z22quadratic_sieve_kernelyPyPiiyy_param_5];
	cvta.to.global.u64 	%rd1, %rd36;
	mov.u32 	%r4, %ctaid.x;
	mov.u32 	%r5, %ntid.x;
	mov.u32 	%r6, %tid.x;
	mad.lo.s32 	%r7, %r4, %r5, %r6;
	cvt.s64.s32 	%rd2, %r7;
	setp.le.u64 	%p1, %rd37, %rd2;
	@%p1 bra 	$L__BB2_28;
	add.s64 	%rd3, %rd35, %rd2;
	setp.eq.s64 	%p2, %rd3, 0;
	mov.b64 	%rd62, 0;
	@%p2 bra 	$L__BB2_11;
	mov.b64 	%rd62, 0;
	cvt.u32.u64 	%r8, %rd33;
	mov.u64 	%rd58, %rd3;
	mov.u64 	%rd60, %rd3;
$L__BB2_3:
	mov.u64 	%rd6, %rd60;
	or.b64  	%rd40, %rd58, %rd33;
	and.b64  	%rd41, %rd40, -4294967296;
	setp.ne.s64 	%p3, %rd41, 0;
	@%p3 bra 	$L__BB2_5;
	cvt.u32.u64 	%r9, %rd58;
	rem.u32 	%r10, %r9, %r8;
	cvt.u64.u32 	%rd61, %r10;
	bra.uni 	$L__BB2_6;
$L__BB2_5:
	rem.u64 	%rd61, %rd58, %rd33;
$L__BB2_6:
	and.b64  	%rd42, %rd6, 1;
	setp.eq.b64 	%p4, %rd42, 1;
	not.pred 	%p5, %p4;
	@%p5 bra 	$L__BB2_10;
	add.s64 	%rd10, %rd61, %rd62;
	or.b64  	%rd43, %rd10, %rd33;
	and.b64  	%rd44, %rd43, -4294967296;
	setp.ne.s64 	%p6, %rd44, 0;
	@%p6 bra 	$L__BB2_9;
	cvt.u32.u64 	%r12, %rd10;
	rem.u32 	%r13, %r12, %r8;
	cvt.u64.u32 	%rd62, %r13;
	bra.uni 	$L__BB2_10;
$L__BB2_9:
	rem.u64 	%rd62, %rd10, %rd33;
$L__BB2_10:
	shl.b64 	%rd58, %rd61, 1;
	shr.u64 	%rd60, %rd6, 1;
	setp.gt.u64 	%p7, %rd6, 1;
	@%p7 bra 	$L__BB2_3;
$L__BB2_11:
	sub.s64 	%rd66, %rd62, %rd33;
	setp.lt.s32 	%p8, %r3, 1;
	setp.lt.u64 	%p9, %rd66, 2;
	or.pred  	%p10, %p8, %p9;
	@%p10 bra 	$L__BB2_25;
	cvta.to.global.u64 	%rd18, %rd34;
	mov.b32 	%r24, 0;
$L__BB2_13:
	mul.wide.u32 	%rd45, %r24, 4;
	add.s64 	%rd46, %rd18, %rd45;
	ld.global.s32 	%rd20, [%rd46];
	or.b64  	%rd47, %rd66, %rd20;
	and.b64  	%rd48, %rd47, -4294967296;
	setp.ne.s64 	%p11, %rd48, 0;
	@%p11 bra 	$L__BB2_15;
	cvt.u32.u64 	%r15, %rd20;
	cvt.u32.u64 	%r16, %rd66;
	rem.u32 	%r17, %r16, %r15;
	cvt.u64.u32 	%rd65, %r17;
	bra.uni 	$L__BB2_16;
$L__BB2_15:
	rem.u64 	%rd65, %rd66, %rd20;
$L__BB2_16:
	setp.ne.s64 	%p12, %rd65, 0;
	@%p12 bra 	$L__BB2_24;
$L__BB2_17:
	or.b64  	%rd49, %rd66, %rd20;
	and.b64  	%rd50, %rd49, -4294967296;
	setp.ne.s64 	%p13, %rd50, 0;
	@%p13 bra 	$L__BB2_19;
	cvt.u32.u64 	%r18, %rd20;
	cvt.u32.u64 	%r19, %rd66;
	div.u32 	%r20, %r19, %r18;
	cvt.u64.u32 	%rd66, %r20;
	bra.uni 	$L__BB2_20;
$L__BB2_19:
	div.u64 	%rd66, %rd66, %rd20;
$L__BB2_20:
	or.b64  	%rd51, %rd66, %rd20;
	and.b64  	%rd52, %rd51, -4294967296;
	setp.ne.s64 	%p14, %rd52, 0;
	@%p14 bra 	$L__BB2_22;
	cvt.u32.u64 	%r21, %rd20;
	cvt.u32.u64 	%r22, %rd66;
	rem.u32 	%r23, %r22, %r21;
	cvt.u64.u32 	%rd68, %r23;
	bra.uni 	$L__BB2_23;
$L__BB2_22:
	rem.u64 	%rd68, %rd66, %rd20;
$L__BB2_23:
	setp.eq.s64 	%p15, %rd68, 0;
	@%p15 bra 	$L__BB2_17;
$L__BB2_24:
	add.s32 	%r24, %r24, 1;
	setp.lt.s32 	%p16, %r24, %r3;
	setp.gt.u64 	%p17, %rd66, 1;
	and.pred  	%p18, %p16, %p17;
	@%p18 bra 	$L__BB2_13;
$L__BB2_25:
	setp.ne.s64 	%p19, %rd66, 1;
	@%p19 bra 	$L__BB2_27;
	shl.b64 	%rd56, %rd2, 3;
	add.s64 	%rd57, %rd1, %rd56;
	st.global.u64 	[%rd57], %rd3;
	bra.uni 	$L__BB2_28;
$L__BB2_27:
	shl.b64 	%rd53, %rd2, 3;
	add.s64 	%rd54, %rd1, %rd53;
	mov.b64 	%rd55, 0;
	st.global.u64 	[%rd54], %rd55;
$L__BB2_28:
	ret;

}


// ===== COMPILED SASS (sm_100) =====

	.target	sm_100

	.elftype	@"ET_EXEC"


//--------------------- .note.nv.tkinfo           --------------------------
	.section	.note.nv.tkinfo,"",@"SHT_NOTE"
	.sectionflags	@"SHF_NOTE_NV_TKINFO"
	.tkinfo
        /*0018*/ 	.word	0x00000002
        /*0030*/ 	.string	""
        /*0030*/ 	.string	"ptxas"
        /*0030*/ 	.string	"Cuda compilation tools, release 13.0, V13.0.88"
        /*0030*/ 	.string	"Build cuda_13.0.r13.0/compiler.36424714_0"
        /*0030*/ 	.string	"-arch sm_100 -m 64 "



//--------------------- .note.nv.cuinfo           --------------------------
	.section	.note.nv.cuinfo,"",@"SHT_NOTE"
	.sectionflags	@"SHF_NOTE_NV_CUINFO"
        /*0018*/ 	.short	0x0002
        /*001a*/ 	.short	0x0064
        /*001c*/ 	.short	0x0082
	.zero		2


//--------------------- .nv.info                  --------------------------
	.section	.nv.info,"",@"SHT_CUDA_INFO"
	.align	4


	//----- nvinfo : EIATTR_REGCOUNT
	.align		4
        /*0000*/ 	.byte	0x04, 0x2f
        /*0002*/ 	.short	(.L_10 - .L_9)
	.align		4
.L_9:
        /*0004*/ 	.word	index@(_Z19miller_rabin_kernelPyPbii)
        /*0008*/ 	.word	0x0000002c


	//----- nvinfo : EIATTR_FRAME_SIZE
	.align		4
.L_10:
        /*000c*/ 	.byte	0x04, 0x11
        /*000e*/ 	.short	(.L_12 - .L_11)
	.align		4
.L_11:
        /*0010*/ 	.word	index@($__internal_4_$__cuda_sm20_rem_u64)
        /*0014*/ 	.word	0x00000000


	//----- nvinfo : EIATTR_FRAME_SIZE
	.align		4
.L_12:
        /*0018*/ 	.byte	0x04, 0x11
        /*001a*/ 	.short	(.L_14 - .L_13)
	.align		4
.L_13:
        /*001c*/ 	.word	index@(_Z19miller_rabin_kernelPyPbii)
        /*0020*/ 	.word	0x00000000


	//----- nvinfo : EIATTR_REGCOUNT
	.align		4
.L_14:
        /*0024*/ 	.byte	0x04, 0x2f
        /*0026*/ 	.short	(.L_16 - .L_15)
	.align		4
.L_15:
        /*0028*/ 	.word	index@(_Z27parallel_pollard_rho_kernelyPyPii)
        /*002c*/ 	.word	0x00000022


	//----- nvinfo : EIATTR_FRAME_SIZE
	.align		4
.L_16:
        /*0030*/ 	.byte	0x04, 0x11
        /*0032*/ 	.short	(.L_18 - .L_17)
	.align		4
.L_17:
        /*0034*/ 	.word	index@($__internal_3_$__cuda_sm20_rem_u64)
        /*0038*/ 	.word	0x00000030


	//----- nvinfo : EIATTR_FRAME_SIZE
	.align		4
.L_18:
        /*003c*/ 	.byte	0x04, 0x11
        /*003e*/ 	.short	(.L_20 - .L_19)
	.align		4
.L_19:
        /*0040*/ 	.word	index@($__internal_2_$__cuda_sm20_div_u64)
        /*0044*/ 	.word	0x00000030


	//----- nvinfo : EIATTR_FRAME_SIZE
	.align		4
.L_20:
        /*0048*/ 	.byte	0x04, 0x11
        /*004a*/ 	.short	(.L_22 - .L_21)
	.align		4
.L_21:
        /*004c*/ 	.word	index@(_Z27parallel_pollard_rho_kernelyPyPii)
        /*0050*/ 	.word	0x00000030


	//----- nvinfo : EIATTR_REGCOUNT
	.align		4
.L_22:
        /*0054*/ 	.byte	0x04, 0x2f
        /*0056*/ 	.short	(.L_24 - .L_23)
	.align		4
.L_23:
        /*0058*/ 	.word	index@(_Z22quadratic_sieve_kernelyPyPiiyy)
        /*005c*/ 	.word	0x0000001c


	//----- nvinfo : EIATTR_FRAME_SIZE
	.align		4
.L_24:
        /*0060*/ 	.byte	0x04, 0x11
        /*0062*/ 	.short	(.L_26 - .L_25)
	.align		4
.L_25:
        /*0064*/ 	.word	index@($__internal_1_$__cuda_sm20_rem_u64)
        /*0068*/ 	.word	0x00000000


	//----- nvinfo : EIATTR_FRAME_SIZE
	.align		4
.L_26:
        /*006c*/ 	.byte	0x04, 0x11
        /*006e*/ 	.short	(.L_28 - .L_27)
	.align		4
.L_27:
        /*0070*/ 	.word	index@($__internal_0_$__cuda_sm20_div_u64)
        /*0074*/ 	.word	0x00000000


	//----- nvinfo : EIATTR_FRAME_SIZE
	.align		4
.L_28:
        /*0078*/ 	.byte	0x04, 0x11
        /*007a*/ 	.short	(.L_30 - .L_29)
	.align		4
.L_29:
        /*007c*/ 	.word	index@(_Z22quadratic_sieve_kernelyPyPiiyy)
        /*0080*/ 	.word	0x00000000


	//----- nvinfo : EIATTR_MIN_STACK_SIZE
	.align		4
.L_30:
        /*0084*/ 	.byte	0x04, 0x12
        /*0086*/ 	.short	(.L_32 - .L_31)
	.align		4
.L_31:
        /*0088*/ 	.word	index@(_Z22quadratic_sieve_kernelyPyPiiyy)
        /*008c*/ 	.word	0x00000000


	//----- nvinfo : EIATTR_MIN_STACK_SIZE
	.align		4
.L_32:
        /*0090*/ 	.byte	0x04, 0x12
        /*0092*/ 	.short	(.L_34 - .L_33)
	.align		4
.L_33:
        /*0094*/ 	.word	index@(_Z27parallel_pollard_rho_kernelyPyPii)
        /*0098*/ 	.word	0x00000030


	//----- nvinfo : EIATTR_MIN_STACK_SIZE
	.align		4
.L_34:
        /*009c*/ 	.byte	0x04, 0x12
        /*009e*/ 	.short	(.L_36 - .L_35)
	.align		4
.L_35:
        /*00a0*/ 	.word	index@(_Z19miller_rabin_kernelPyPbii)
        /*00a4*/ 	.word	0x00000000
.L_36:


//--------------------- .nv.compat                --------------------------
	.section	.nv.compat,"",@"SHT_CUDA_COMPAT_INFO"
	.align	4
        /*0000*/ 	.byte	0x02, 0x09, 0x00, 0x00, 0x02, 0x02, 0x01, 0x00, 0x02, 0x05, 0x05, 0x00, 0x03, 0x07, 0x01, 0x01
        /*0010*/ 	.byte	0x02, 0x03, 0x00, 0x00, 0x02, 0x06, 0x01, 0x00, 0x04, 0x0b, 0x08, 0x00, 0x09, 0x00, 0x00, 0x00
        /*0020*/ 	.byte	0x00, 0x00, 0x00, 0x00


//--------------------- .nv.info._Z22quadratic_sieve_kernelyPyPiiyy --------------------------
	.section	.nv.info._Z22quadratic_sieve_kernelyPyPiiyy,"",@"SHT_CUDA_INFO"
	.sectionflags	@""
	.align	4


	//----- nvinfo : EIATTR_CUDA_API_VERSION
	.align		4
        /*0000*/ 	.byte	0x04, 0x37
        /*0002*/ 	.short	(.L_38 - .L_37)
.L_37:
        /*0004*/ 	.word	0x00000082


	//----- nvinfo : EIATTR_KPARAM_INFO
	.align		4
.L_38:
        /*0008*/ 	.byte	0x04, 0x17
        /*000a*/ 	.short	(.L_40 - .L_39)
.L_39:
        /*000c*/ 	.word	0x00000000
        /*0010*/ 	.short	0x0005
        /*0012*/ 	.short	0x0028
        /*0014*/ 	.byte	0x00, 0xf0, 0x21, 0x00


	//----- nvinfo : EIATTR_KPARAM_INFO
	.align		4
.L_40:
        /*0018*/ 	.byte	0x04, 0x17
        /*001a*/ 	.short	(.L_42 - .L_41)
.L_41:
        /*001c*/ 	.word	0x00000000
        /*0020*/ 	.short	0x0004
        /*0022*/ 	.short	0x0020
        /*0024*/ 	.byte	0x00, 0xf0, 0x21, 0x00


	//----- nvinfo : EIATTR_KPARAM_INFO
	.align		4
.L_42:
        /*0028*/ 	.byte	0x04, 0x17
        /*002a*/ 	.short	(.L_44 - .L_43)
.L_43:
        /*002c*/ 	.word	0x00000000
        /*0030*/ 	.short	0x0003
        /*0032*/ 	.short	0x0018
        /*0034*/ 	.byte	0x00, 0xf0, 0x11, 0x00


	//----- nvinfo : EIATTR_KPARAM_INFO
	.align		4
.L_44:
        /*0038*/ 	.byte	0x04, 0x17
        /*003a*/ 	.short	(.L_46 - .L_45)
.L_45:
        /*003c*/ 	.word	0x00000000
        /*0040*/ 	.short	0x0002
        /*0042*/ 	.short	0x0010
        /*0044*/ 	.byte	0x00, 0xf5, 0x21, 0x00


	//----- nvinfo : EIATTR_KPARAM_INFO
	.align		4
.L_46:
        /*0048*/ 	.byte	0x04, 0x17
        /*004a*/ 	.short	(.L_48 - .L_47)
.L_47:
        /*004c*/ 	.word	0x00000000
        /*0050*/ 	.short	0x0001
        /*0052*/ 	.short	0x0008
        /*0054*/ 	.byte	0x00, 0xf5, 0x21, 0x00


	//----- nvinfo : EIATTR_KPARAM_INFO
	.align		4
.L_48:
        /*0058*/ 	.byte	0x04, 0x17
        /*005a*/ 	.short	(.L_50 - .L_49)
.L_49:
        /*005c*/ 	.word	0x00000000
        /*0060*/ 	.short	0x0000
        /*0062*/ 	.short	0x0000
        /*0064*/ 	.byte	0x00, 0xf0, 0x21, 0x00


	//----- nvinfo : EIATTR_SPARSE_MMA_MASK
	.align		4
.L_50:
        /*0068*/ 	.byte	0x03, 0x50
        /*006a*/ 	.short	0x0000


	//----- nvinfo : EIATTR_MAXREG_COUNT
	.align		4
        /*006c*/ 	.byte	0x03, 0x1b
        /*006e*/ 	.short	0x00ff


	//----- nvinfo : EIATTR_MERCURY_ISA_VERSION
	.align		4
        /*0070*/ 	.byte	0x03, 0x5f
        /*0072*/ 	.short	0x0101


	//----- nvinfo : EIATTR_VRC_CTA_INIT_COUNT
	.align		4
        /*0074*/ 	.byte	0x02, 0x4a
	.zero		1
	.zero		1


	//----- nvinfo : EIATTR_EXIT_INSTR_OFFSETS
	.align		4
        /*0078*/ 	.byte	0x04, 0x1c
        /*007a*/ 	.short	(.L_52 - .L_51)


	//   ....[0]....
.L_51:
        /*007c*/ 	.word	0x00000090


	//   ....[1]....
        /*0080*/ 	.word	0x00000df0


	//   ....[2]....
        /*0084*/ 	.word	0x00000e40


	//----- nvinfo : EIATTR_CRS_STACK_SIZE
	.align		4
.L_52:
        /*0088*/ 	.byte	0x04, 0x1e
        /*008a*/ 	.short	(.L_54 - .L_53)
.L_53:
        /*008c*/ 	.word	0x00000000


	//----- nvinfo : EIATTR_CBANK_PARAM_SIZE
	.align		4
.L_54:
        /*0090*/ 	.byte	0x03, 0x19
        /*0092*/ 	.short	0x0030


	//----- nvinfo : EIATTR_PARAM_CBANK
	.align		4
        /*0094*/ 	.byte	0x04, 0x0a
        /*0096*/ 	.short	(.L_56 - .L_55)
	.align		4
.L_55:
        /*0098*/ 	.word	index@(.nv.constant0._Z22quadratic_sieve_kernelyPyPiiyy)
        /*009c*/ 	.short	0x0380
        /*009e*/ 	.short	0x0030


	//----- nvinfo : EIATTR_SW_WAR
	.align		4
.L_56:
        /*00a0*/ 	.byte	0x04, 0x36
        /*00a2*/ 	.short	(.L_58 - .L_57)
.L_57:
        /*00a4*/ 	.word	0x00000008
.L_58:


//--------------------- .nv.info._Z27parallel_pollard_rho_kernelyPyPii --------------------------
	.section	.nv.info._Z27parallel_pollard_rho_kernelyPyPii,"",@"SHT_CUDA_INFO"
	.sectionflags	@""
	.align	4


	//----- nvinfo : EIATTR_CUDA_API_VERSION
	.align		4
        /*0000*/ 	.byte	0x04, 0x37
        /*0002*/ 	.short	(.L_60 - .L_59)
.L_59:
        /*0004*/ 	.word	0x00000082


	//----- nvinfo : EIATTR_KPARAM_INFO
	.align		4
.L_60:
        /*0008*/ 	.byte	0x04, 0x17
        /*000a*/ 	.short	(.L_62 - .L_61)
.L_61:
        /*000c*/ 	.word	0x00000000
        /*0010*/ 	.short	0x0003
        /*0012*/ 	.short	0x0018
        /*0014*/ 	.byte	0x00, 0xf0, 0x11, 0x00


	//----- nvinfo : EIATTR_KPARAM_INFO
	.align		4
.L_62:
        /*0018*/ 	.byte	0x04, 0x17
        /*001a*/ 	.short	(.L_64 - .L_63)
.L_63:
        /*001c*/ 	.word	0x00000000
        /*0020*/ 	.short	0x0002
        /*0022*/ 	.short	0x0010
        /*0024*/ 	.byte	0x00, 0xf5, 0x21, 0x00


	//----- nvinfo : EIATTR_KPARAM_INFO
	.align		4
.L_64:
        /*0028*/ 	.byte	0x04, 0x17
        /*002a*/ 	.short	(.L_66 - .L_65)
.L_65:
        /*002c*/ 	.word	0x00000000
        /*0030*/ 	.short	0x0001
        /*0032*/ 	.short	0x0008
        /*0034*/ 	.byte	0x00, 0xf5, 0x21, 0x00


	//----- nvinfo : EIATTR_KPARAM_INFO
	.align		4
.L_66:
        /*0038*/ 	.byte	0x04, 0x17
        /*003a*/ 	.short	(.L_68 - .L_67)
.L_67:
        /*003c*/ 	.word	0x00000000
        /*0040*/ 	.short	0x0000
        /*0042*/ 	.short	0x0000
        /*0044*/ 	.byte	0x00, 0xf0, 0x21, 0x00


	//----- nvinfo : EIATTR_SPARSE_MMA_MASK
	.align		4
.L_68:
        /*0048*/ 	.byte	0x03, 0x50
        /*004a*/ 	.short	0x0000


	//----- nvinfo : EIATTR_MAXREG_COUNT
	.align		4
        /*004c*/ 	.byte	0x03, 0x1b
        /*004e*/ 	.short	0x00ff


	//----- nvinfo : EIATTR_MERCURY_ISA_VERSION
	.align		4
        /*0050*/ 	.byte	0x03, 0x5f
        /*0052*/ 	.short	0x0101


	//----- nvinfo : EIATTR_INT_WARP_WIDE_INSTR_OFFSETS
	.align		4
        /*0054*/ 	.byte	0x04, 0x31
        /*0056*/ 	.short	(.L_70 - .L_69)


	//   ....[0]....
.L_69:
        /*0058*/ 	.word	0x00004cf0


	//   ....[1]....
        /*005c*/ 	.word	0x00004d80


	//   ....[2]....
        /*0060*/ 	.word	0x00005060


	//   ....[3]....
        /*0064*/ 	.word	0x000050f0


	//----- nvinfo : EIATTR_VRC_CTA_INIT_COUNT
	.align		4
.L_70:
        /*0068*/ 	.byte	0x02, 0x4a
	.zero		1
	.zero		1


	//----- nvinfo : EIATTR_EXIT_INSTR_OFFSETS
	.align		4
        /*006c*/ 	.byte	0x04, 0x1c
        /*006e*/ 	.short	(.L_72 - .L_71)


	//   ....[0]....
.L_71:
        /*0070*/ 	.word	0x000026c0


	//   ....[1]....
        /*0074*/ 	.word	0x00004ac0


	//   ....[2]....
        /*0078*/ 	.word	0x00004cb0


	//   ....[3]....
        /*007c*/ 	.word	0x00004db0


	//   ....[4]....
        /*0080*/ 	.word	0x00005040


	//   ....[5]....
        /*0084*/ 	.word	0x00005120


	//   ....[6]....
        /*0088*/ 	.word	0x00005160


	//----- nvinfo : EIATTR_CRS_STACK_SIZE
	.align		4
.L_72:
        /*008c*/ 	.byte	0x04, 0x1e
        /*008e*/ 	.short	(.L_74 - .L_73)
.L_73:
        /*0090*/ 	.word	0x00000000


	//----- nvinfo : EIATTR_CBANK_PARAM_SIZE
	.align		4
.L_74:
        /*0094*/ 	.byte	0x03, 0x19
        /*0096*/ 	.short	0x001c


	//----- nvinfo : EIATTR_PARAM_CBANK
	.align		4
        /*0098*/ 	.byte	0x04, 0x0a
        /*009a*/ 	.short	(.L_76 - .L_75)
	.align		4
.L_75:
        /*009c*/ 	.word	index@(.nv.constant0._Z27parallel_pollard_rho_kernelyPyPii)
        /*00a0*/ 	.short	0x0380
        /*00a2*/ 	.short	0x001c


	//----- nvinfo : EIATTR_SW_WAR
	.align		4
.L_76:
        /*00a4*/ 	.byte	0x04, 0x36
        /*00a6*/ 	.short	(.L_78 - .L_77)
.L_77:
        /*00a8*/ 	.word	0x00000008
.L_78:


//--------------------- .nv.info._Z19miller_rabin_kernelPyPbii --------------------------
	.section	.nv.info._Z19miller_rabin_kernelPyPbii,"",@"SHT_CUDA_INFO"
	.sectionflags	@""
	.align	4


	//----- nvinfo : EIATTR_CUDA_API_VERSION
	.align		4
        /*0000*/ 	.byte	0x04, 0x37
        /*0002*/ 	.short	(.L_80 - .L_79)
.L_79:
        /*0004*/ 	.word	0x00000082


	//----- nvinfo : EIATTR_KPARAM_INFO
	.align		4
.L_80:
        /*0008*/ 	.byte	0x04, 0x17
        /*000a*/ 	.short	(.L_82 - .L_81)
.L_81:
        /*000c*/ 	.word	0x00000000
        /*0010*/ 	.short	0x0003
        /*0012*/ 	.short	0x0014
        /*0014*/ 	.byte	0x00, 0xf0, 0x11, 0x00


	//----- nvinfo : EIATTR_KPARAM_INFO
	.align		4
.L_82:
        /*0018*/ 	.byte	0x04, 0x17
        /*001a*/ 	.short	(.L_84 - .L_83)
.L_83:
        /*001c*/ 	.word	0x00000000
        /*0020*/ 	.short	0x0002
        /*0022*/ 	.short	0x0010
        /*0024*/ 	.byte	0x00, 0xf0, 0x11, 0x00


	//----- nvinfo : EIATTR_KPARAM_INFO
	.align		4
.L_84:
        /*0028*/ 	.byte	0x04, 0x17
        /*002a*/ 	.short	(.L_86 - .L_85)
.L_85:
        /*002c*/ 	.word	0x00000000
        /*0030*/ 	.short	0x0001
        /*0032*/ 	.short	0x0008
        /*0034*/ 	.byte	0x00, 0xf5, 0x21, 0x00


	//----- nvinfo : EIATTR_KPARAM_INFO
	.align		4
.L_86:
        /*0038*/ 	.byte	0x04, 0x17
        /*003a*/ 	.short	(.L_88 - .L_87)
.L_87:
        /*003c*/ 	.word	0x00000000
        /*0040*/ 	.short	0x0000
        /*0042*/ 	.short	0x0000
        /*0044*/ 	.byte	0x00, 0xf5, 0x21, 0x00


	//----- nvinfo : EIATTR_SPARSE_MMA_MASK
	.align		4
.L_88:
        /*0048*/ 	.byte	0x03, 0x50
        /*004a*/ 	.short	0x0000


	//----- nvinfo : EIATTR_MAXREG_COUNT
	.align		4
        /*004c*/ 	.byte	0x03, 0x1b
        /*004e*/ 	.short	0x00ff


	//----- nvinfo : EIATTR_MERCURY_ISA_VERSION
	.align		4
        /*0050*/ 	.byte	0x03, 0x5f
        /*0052*/ 	.short	0x0101


	//----- nvinfo : EIATTR_VRC_CTA_INIT_COUNT
	.align		4
        /*0054*/ 	.byte	0x02, 0x4a
	.zero		1
	.zero		1


	//----- nvinfo : EIATTR_EXIT_INSTR_OFFSETS
	.align		4
        /*0058*/ 	.byte	0x04, 0x1c
        /*005a*/ 	.short	(.L_90 - .L_89)


	//   ....[0]....
.L_89:
        /*005c*/ 	.word	0x00000070


	//   ....[1]....
        /*0060*/ 	.word	0x00000120


	//   ....[2]....
        /*0064*/ 	.word	0x000001b0


	//   ....[3]....
        /*0068*/ 	.word	0x00000230


	//   ....[4]....
        /*006c*/ 	.word	0x00001c30


	//----- nvinfo : EIATTR_CRS_STACK_SIZE
	.align		4
.L_90:
        /*0070*/ 	.byte	0x04, 0x1e
        /*0072*/ 	.short	(.L_92 - .L_91)
.L_91:
        /*0074*/ 	.word	0x00000000


	//----- nvinfo : EIATTR_CBANK_PARAM_SIZE
	.align		4
.L_92:
        /*0078*/ 	.byte	0x03, 0x19
        /*007a*/ 	.short	0x0018


	//----- nvinfo : EIATTR_PARAM_CBANK
	.align		4
        /*007c*/ 	.byte	0x04, 0x0a
        /*007e*/ 	.short	(.L_94 - .L_93)
	.align		4
.L_93:
        /*0080*/ 	.word	index@(.nv.constant0._Z19miller_rabin_kernelPyPbii)
        /*0084*/ 	.short	0x0380
        /*0086*/ 	.short	0x0018


	//----- nvinfo : EIATTR_SW_WAR
	.align		4
.L_94:
        /*0088*/ 	.byte	0x04, 0x36
        /*008a*/ 	.short	(.L_96 - .L_95)
.L_95:
        /*008c*/ 	.word	0x00000008
.L_96:


//--------------------- .nv.callgraph             --------------------------
	.section	.nv.callgraph,"",@"SHT_CUDA_CALLGRAPH"
	.align	4
	.sectionentsize	8
	.align		4
        /*0000*/ 	.word	0x00000000
	.align		4
        /*0004*/ 	.word	0xffffffff
	.align		4
        /*0008*/ 	.word	0x00000000
	.align		4
        /*000c*/ 	.word	0xfffffffe
	.align		4
        /*0010*/ 	.word	0x00000000
	.align		4
        /*0014*/ 	.word	0xfffffffd
	.align		4
        /*0018*/ 	.word	0x00000000
	.align		4
        /*001c*/ 	.word	0xfffffffc


//--------------------- .nv.constant4             --------------------------
	.section	.nv.constant4,"a",@progbits
	.align	8
	.align		8
.nv.constant4:
        /*0000*/ 	.dword	precalc_xorwow_matrix
	.align		8
        /*0008*/ 	.dword	precalc_xorwow_offset_matrix
	.align		8
        /*0010*/ 	.dword	mrg32k3aM1
	.align		8
        /*0018*/ 	.dword	mrg32k3aM2
	.align		8
        /*0020*/ 	.dword	mrg32k3aM1SubSeq
	.align		8
        /*0028*/ 	.dword	mrg32k3aM2SubSeq
	.align		8
        /*0030*/ 	.dword	mrg32k3aM1Seq
	.align		8
        /*0038*/ 	.dword	mrg32k3aM2Seq


//--------------------- .nv.constant3             --------------------------
	.section	.nv.constant3,"a",@progbits
	.align	8
.nv.constant3:
	.type		__cr_lgamma_table,@object
	.size		__cr_lgamma_table,(.L_8 - __cr_lgamma_table)
__cr_lgamma_table:
        /*0000*/ 	.byte	0x00, 0x00, 0x00, 0x00, 0x00, 0x00, 0x00, 0x00, 0x00, 0x00, 0x00, 0x00, 0x00, 0x00, 0x00, 0x00
        /*0010*/ 	.byte	0xef, 0x39, 0xfa, 0xfe, 0x42, 0x2e, 0xe6, 0x3f, 0x02, 0x20, 0x2a, 0xfa, 0x0b, 0xab, 0xfc, 0x3f
        /*0020*/ 	.byte	0xf9, 0x2c, 0x92, 0x7c, 0xa7, 0x6c, 0x09, 0x40, 0xc9, 0x79, 0x44, 0x3c, 0x64, 0x26, 0x13, 0x40
        /*0030*/ 	.byte	0xca, 0x01, 0xcf, 0x3a, 0x27, 0x51, 0x1a, 0x40, 0x30, 0xcc, 0x2d, 0xf3, 0xe1, 0x0c, 0x21, 0x40
        /*0040*/ 	.byte	0x0d, 0xb7, 0xfc, 0x82, 0x8e, 0x35, 0x25, 0x40
.L_8:


//--------------------- .text._Z22quadratic_sieve_kernelyPyPiiyy --------------------------
	.section	.text._Z22quadratic_sieve_kernelyPyPiiyy,"ax",@progbits
	.align	128
        .global         _Z22quadratic_sieve_kernelyPyPiiyy
        .type           _Z22quadratic_sieve_kernelyPyPiiyy,@function
        .size           _Z22quadratic_sieve_kernelyPyPiiyy,(.L_x_141 - _Z22quadratic_sieve_kernelyPyPiiyy)
        .other          _Z22quadratic_sieve_kernelyPyPiiyy,@"STO_CUDA_ENTRY STV_DEFAULT"
_Z22quadratic_sieve_kernelyPyPiiyy:
.text._Z22quadratic_sieve_kernelyPyPiiyy:
[----:B------:R-:W-:Y:S01]  /*0000*/  LDC R1, c[0x0][0x37c] ;  /* 0x0000df00ff017b82 */ /* 0x000fe20000000800 */
[----:B------:R-:W0:Y:S07]  /*0010*/  S2R R3, SR_TID.X ;  /* 0x0000000000037919 */ /* 0x000e2e0000002100 */
[----:B------:R-:W0:Y:S01]  /*0020*/  S2UR UR4, SR_CTAID.X ;  /* 0x00000000000479c3 */ /* 0x000e220000002500 */
[----:B------:R-:W1:Y:S07]  /*0030*/  LDCU.64 UR6, c[0x0][0x3a8] ;  /* 0x00007500ff0677ac */ /* 0x000e6e0008000a00 */
[----:B------:R-:W0:Y:S02]  /*0040*/  LDC R0, c[0x0][0x360] ;  /* 0x0000d800ff007b82 */ /* 0x000e240000000800 */
[----:B0-----:R-:W-:-:S05]  /*0050*/  IMAD R0, R0, UR4, R3 ;  /* 0x0000000400007c24 */ /* 0x001fca000f8e0203 */
[----:B-1----:R-:W-:Y:S02]  /*0060*/  ISETP.GE.U32.AND P0, PT, R0, UR6, PT ;  /* 0x0000000600007c0c */ /* 0x002fe4000bf06070 */
[----:B------:R-:W-:-:S04]  /*0070*/  SHF.R.S32.HI R3, RZ, 0x1f, R0 ;  /* 0x0000001fff037819 */ /* 0x000fc80000011400 */
[----:B------:R-:W-:-:S13]  /*0080*/  ISETP.GE.U32.AND.EX P0, PT, R3, UR7, PT, P0 ;  /* 0x0000000703007c0c */ /* 0x000fda000bf06100 */
[----:B------:R-:W-:Y:S05]  /*0090*/  @P0 EXIT ;  /* 0x000000000000094d */ /* 0x000fea0003800000 */
[----:B------:R-:W0:Y:S01]  /*00a0*/  LDCU.64 UR4, c[0x0][0x3a0] ;  /* 0x00007400ff0477ac */ /* 0x000e220008000a00 */
[----:B------:R-:W-:Y:S01]  /*00b0*/  BSSY.RECONVERGENT B0, `(.L_x_0) ;  /* 0x0000059000007945 */ /* 0x000fe20003800200 */
[----:B------:R-:W-:Y:S01]  /*00c0*/  CS2R R12, SRZ ;  /* 0x00000000000c7805 */ /* 0x000fe2000001ff00 */
[----:B------:R-:W1:Y:S01]  /*00d0*/  LDCU UR6, c[0x0][0x384] ;  /* 0x00007080ff0677ac */ /* 0x000e620008000800 */
[----:B0-----:R-:W-:Y:S01]  /*00e0*/  IADD3 R10, P0, PT, R0, UR4, RZ ;  /* 0x00000004000a7c10 */ /* 0x001fe2000ff1e0ff */
[----:B------:R-:W0:Y:S03]  /*00f0*/  LDCU UR4, c[0x0][0x380] ;  /* 0x00007000ff0477ac */ /* 0x000e260008000800 */
[----:B------:R-:W-:Y:S02]  /*0100*/  IADD3.X R11, PT, PT, R3, UR5, RZ, P0, !PT ;  /* 0x00000005030b7c10 */ /* 0x000fe400087fe4ff */
[----:B------:R-:W-:-:S04]  /*0110*/  ISETP.NE.U32.AND P0, PT, R10, RZ, PT ;  /* 0x000000ff0a00720c */ /* 0x000fc80003f05070 */
[----:B------:R-:W-:-:S13]  /*0120*/  ISETP.NE.AND.EX P0, PT, R11, RZ, PT, P0 ;  /* 0x000000ff0b00720c */ /* 0x000fda0003f05300 */
[----:B01----:R-:W-:Y:S05]  /*0130*/  @!P0 BRA `(.L_x_1) ;  /* 0x0000000400408947 */ /* 0x003fea0003800000 */
[--C-:B------:R-:W-:Y:S01]  /*0140*/  IMAD.MOV.U32 R9, RZ, RZ, R10.reuse ;  /* 0x000000ffff097224 */ /* 0x100fe200078e000a */
[----:B------:R-:W-:Y:S01]  /*0150*/  CS2R R12, SRZ ;  /* 0x00000000000c7805 */ /* 0x000fe2000001ff00 */
[--C-:B------:R-:W-:Y:S02]  /*0160*/  IMAD.MOV.U32 R6, RZ, RZ, R11.reuse ;  /* 0x000000ffff067224 */ /* 0x100fe400078e000b */
[----:B------:R-:W-:Y:S02]  /*0170*/  IMAD.MOV.U32 R8, RZ, RZ, R10 ;  /* 0x000000ffff087224 */ /* 0x000fe400078e000a */
[----:B------:R-:W-:-:S07]  /*0180*/  IMAD.MOV.U32 R7, RZ, RZ, R11 ;  /* 0x000000ffff077224 */ /* 0x000fce00078e000b */
.L_x_8:
[----:B------:R-:W-:Y:S01]  /*0190*/  LOP3.LUT R2, R6, UR6, RZ, 0xfc, !PT ;  /* 0x0000000606027c12 */ /* 0x000fe2000f8efcff */
[----:B------:R-:W-:Y:S03]  /*01a0*/  BSSY.RECONVERGENT B1, `(.L_x_2) ;  /* 0x000001d000017945 */ /* 0x000fe60003800200 */
[----:B------:R-:W-:-:S13]  /*01b0*/  ISETP.NE.U32.AND P0, PT, R2, RZ, PT ;  /* 0x000000ff0200720c */ /* 0x000fda0003f05070 */
[----:B------:R-:W-:Y:S05]  /*01c0*/  @P0 BRA `(.L_x_3) ;  /* 0x00000000004c0947 */ /* 0x000fea0003800000 */
[----:B------:R-:W0:Y:S01]  /*01d0*/  I2F.U32.RP R2, UR4 ;  /* 0x0000000400027d06 */ /* 0x000e220008209000 */
[----:B------:R-:W-:-:S07]  /*01e0*/  ISETP.NE.U32.AND P1, PT, RZ, UR4, PT ;  /* 0x00000004ff007c0c */ /* 0x000fce000bf25070 */
[----:B0-----:R-:W0:Y:S02]  /*01f0*/  MUFU.RCP R2, R2 ;  /* 0x0000000200027308 */ /* 0x001e240000001000 */
[----:B0-----:R-:W-:-:S06]  /*0200*/  VIADD R4, R2, 0xffffffe ;  /* 0x0ffffffe02047836 */ /* 0x001fcc0000000000 */
[----:B------:R0:W1:Y:S02]  /*0210*/  F2I.FTZ.U32.TRUNC.NTZ R5, R4 ;  /* 0x0000000400057305 */ /* 0x000064000021f000 */
[----:B0-----:R-:W-:Y:S01]  /*0220*/  IMAD.MOV.U32 R4, RZ, RZ, RZ ;  /* 0x000000ffff047224 */ /* 0x001fe200078e00ff */
[----:B-1----:R-:W-:-:S05]  /*0230*/  IADD3 R15, PT, PT, RZ, -R5, RZ ;  /* 0x80000005ff0f7210 */ /* 0x002fca0007ffe0ff */
[----:B------:R-:W-:-:S04]  /*0240*/  IMAD R15, R15, UR4, RZ ;  /* 0x000000040f0f7c24 */ /* 0x000fc8000f8e02ff */
[----:B------:R-:W-:-:S04]  /*0250*/  IMAD.HI.U32 R5, R5, R15, R4 ;  /* 0x0000000f05057227 */ /* 0x000fc800078e0004 */
[----:B------:R-:W-:Y:S02]  /*0260*/  HFMA2 R15, -RZ, RZ, 0, 0 ;  /* 0x00000000ff0f7431 */ /* 0x000fe400000001ff */
[----:B------:R-:W-:-:S04]  /*0270*/  IMAD.HI.U32 R5, R5, R9, RZ ;  /* 0x0000000905057227 */ /* 0x000fc800078e00ff */
[----:B------:R-:W-:-:S04]  /*0280*/  IMAD.MOV R14, RZ, RZ, -R5 ;  /* 0x000000ffff0e7224 */ /* 0x000fc800078e0a05 */
[----:B------:R-:W-:-:S05]  /*0290*/  IMAD R14, R14, UR4, R9 ;  /* 0x000000040e0e7c24 */ /* 0x000fca000f8e0209 */
[----:B------:R-:W-:-:S13]  /*02a0*/  ISETP.GE.U32.AND P0, PT, R14, UR4, PT ;  /* 0x000000040e007c0c */ /* 0x000fda000bf06070 */
[----:B------:R-:W-:-:S05]  /*02b0*/  @P0 VIADD R14, R14, -UR4 ;  /* 0x800000040e0e0c36 */ /* 0x000fca0008000000 */
[----:B------:R-:W-:-:S13]  /*02c0*/  ISETP.GE.U32.AND P0, PT, R14, UR4, PT ;  /* 0x000000040e007c0c */ /* 0x000fda000bf06070 */
[----:B------:R-:W-:Y:S01]  /*02d0*/  @P0 VIADD R14, R14, -UR4 ;  /* 0x800000040e0e0c36 */ /* 0x000fe20008000000 */
[----:B------:R-:W-:Y:S01]  /*02e0*/  @!P1 LOP3.LUT R14, RZ, UR4, RZ, 0x33, !PT ;  /* 0x00000004ff0e9c12 */ /* 0x000fe2000f8e33ff */
[----:B------:R-:W-:Y:S06]  /*02f0*/  BRA `(.L_x_4) ;  /* 0x00000000001c7947 */ /* 0x000fec0003800000 */
.L_x_3:
[----:B------:R-:W0:Y:S01]  /*0300*/  LDCU.64 UR8, c[0x0][0x380] ;  /* 0x00007000ff0877ac */ /* 0x000e220008000a00 */
[----:B------:R-:W-:Y:S01]  /*0310*/  MOV R2, 0x350 ;  /* 0x0000035000027802 */ /* 0x000fe20000000f00 */
[----:B0-----:R-:W-:Y:S02]  /*0320*/  IMAD.U32 R4, RZ, RZ, UR8 ;  /* 0x00000008ff047e24 */ /* 0x001fe4000f8e00ff */
[----:B------:R-:W-:-:S07]  /*0330*/  IMAD.U32 R5, RZ, RZ, UR9 ;  /* 0x00000009ff057e24 */ /* 0x000fce000f8e00ff */
[----:B------:R-:W-:Y:S05]  /*0340*/  CALL.REL.NOINC `($__internal_1_$__cuda_sm20_rem_u64) ;  /* 0x0000000c00d47944 */ /* 0x000fea0003c00000 */
[----:B------:R-:W-:Y:S02]  /*0350*/  IMAD.MOV.U32 R14, RZ, RZ, R16 ;  /* 0x000000ffff0e7224 */ /* 0x000fe400078e0010 */
[----:B------:R-:W-:-:S07]  /*0360*/  IMAD.MOV.U32 R15, RZ, RZ, R17 ;  /* 0x000000ffff0f7224 */ /* 0x000fce00078e0011 */
.L_x_4:
[----:B------:R-:W-:Y:S05]  /*0370*/  BSYNC.RECONVERGENT B1 ;  /* 0x0000000000017941 */ /* 0x000fea0003800200 */
.L_x_2:
[----:B------:R-:W-:Y:S01]  /*0380*/  LOP3.LUT R2, R8, 0x1, RZ, 0xc0, !PT ;  /* 0x0000000108027812 */ /* 0x000fe200078ec0ff */
[----:B------:R-:W-:Y:S03]  /*0390*/  BSSY.RECONVERGENT B1, `(.L_x_5) ;  /* 0x0000023000017945 */ /* 0x000fe60003800200 */
[----:B------:R-:W-:-:S04]  /*03a0*/  ISETP.NE.U32.AND P0, PT, R2, 0x1, PT ;  /* 0x000000010200780c */ /* 0x000fc80003f05070 */
[----:B------:R-:W-:-:S13]  /*03b0*/  ISETP.NE.U32.AND.EX P0, PT, RZ, RZ, PT, P0 ;  /* 0x000000ffff00720c */ /* 0x000fda0003f05100 */
[----:B------:R-:W-:Y:S05]  /*03c0*/  @P0 BRA `(.L_x_6) ;  /* 0x00000000007c0947 */ /* 0x000fea0003800000 */
[----:B------:R-:W-:-:S04]  /*03d0*/  IADD3 R9, P0, PT, R12, R14, RZ ;  /* 0x0000000e0c097210 */ /* 0x000fc80007f1e0ff */
[----:B------:R-:W-:-:S04]  /*03e0*/  IADD3.X R6, PT, PT, R13, R15, RZ, P0, !PT ;  /* 0x0000000f0d067210 */ /* 0x000fc800007fe4ff */
[----:B------:R-:W-:-:S04]  /*03f0*/  LOP3.LUT R2, R6, UR6, RZ, 0xfc, !PT ;  /* 0x0000000606027c12 */ /* 0x000fc8000f8efcff */
[----:B------:R-:W-:-:S13]  /*0400*/  ISETP.NE.U32.AND P0, PT, R2, RZ, PT ;  /* 0x000000ff0200720c */ /* 0x000fda0003f05070 */
[----:B------:R-:W-:Y:S05]  /*0410*/  @P0 BRA `(.L_x_7) ;  /* 0x00000000004c0947 */ /* 0x000fea0003800000 */
[----:B------:R-:W0:Y:S01]  /*0420*/  I2F.U32.RP R6, UR4 ;  /* 0x0000000400067d06 */ /* 0x000e220008209000 */
[----:B------:R-:W-:-:S07]  /*0430*/  ISETP.NE.U32.AND P1, PT, RZ, UR4, PT ;  /* 0x00000004ff007c0c */ /* 0x000fce000bf25070 */
[----:B0-----:R-:W0:Y:S02]  /*0440*/  MUFU.RCP R6, R6 ;  /* 0x0000000600067308 */ /* 0x001e240000001000 */
[----:B0-----:R-:W-:-:S06]  /*0450*/  VIADD R4, R6, 0xffffffe ;  /* 0x0ffffffe06047836 */ /* 0x001fcc0000000000 */
[----:B------:R0:W1:Y:S02]  /*0460*/  F2I.FTZ.U32.TRUNC.NTZ R5, R4 ;  /* 0x0000000400057305 */ /* 0x000064000021f000 */
[----:B0-----:R-:W-:Y:S02]  /*0470*/  IMAD.MOV.U32 R4, RZ, RZ, RZ ;  /* 0x000000ffff047224 */ /* 0x001fe400078e00ff */
[----:B-1----:R-:W-:-:S04]  /*0480*/  IMAD.MOV R13, RZ, RZ, -R5 ;  /* 0x000000ffff0d7224 */ /* 0x002fc800078e0a05 */
[----:B------:R-:W-:-:S04]  /*0490*/  IMAD R13, R13, UR4, RZ ;  /* 0x000000040d0d7c24 */ /* 0x000fc8000f8e02ff */
[----:B------:R-:W-:-:S04]  /*04a0*/  IMAD.HI.U32 R2, R5, R13, R4 ;  /* 0x0000000d05027227 */ /* 0x000fc800078e0004 */
[----:B------:R-:W-:Y:S02]  /*04b0*/  IMAD.MOV.U32 R13, RZ, RZ, RZ ;  /* 0x000000ffff0d7224 */ /* 0x000fe400078e00ff */
[----:B------:R-:W-:-:S04]  /*04c0*/  IMAD.HI.U32 R2, R2, R9, RZ ;  /* 0x0000000902027227 */ /* 0x000fc800078e00ff */
[----:B------:R-:W-:-:S04]  /*04d0*/  IMAD.MOV R2, RZ, RZ, -R2 ;  /* 0x000000ffff027224 */ /* 0x000fc800078e0a02 */
[----:B------:R-:W-:-:S05]  /*04e0*/  IMAD R12, R2, UR4, R9 ;  /* 0x00000004020c7c24 */ /* 0x000fca000f8e0209 */
[----:B------:R-:W-:-:S13]  /*04f0*/  ISETP.GE.U32.AND P0, PT, R12, UR4, PT ;  /* 0x000000040c007c0c */ /* 0x000fda000bf06070 */
[----:B------:R-:W-:-:S04]  /*0500*/  @P0 IADD3 R12, PT, PT, R12, -UR4, RZ ;  /* 0x800000040c0c0c10 */ /* 0x000fc8000fffe0ff */
[----:B------:R-:W-:-:S13]  /*0510*/  ISETP.GE.U32.AND P0, PT, R12, UR4, PT ;  /* 0x000000040c007c0c */ /* 0x000fda000bf06070 */
[----:B------:R-:W-:Y:S01]  /*0520*/  @P0 VIADD R12, R12, -UR4 ;  /* 0x800000040c0c0c36 */ /* 0x000fe20008000000 */
[----:B------:R-:W-:Y:S01]  /*0530*/  @!P1 LOP3.LUT R12, RZ, UR4, RZ, 0x33, !PT ;  /* 0x00000004ff0c9c12 */ /* 0x000fe2000f8e33ff */
[----:B------:R-:W-:Y:S06]  /*0540*/  BRA `(.L_x_6) ;  /* 0x00000000001c7947 */ /* 0x000fec0003800000 */
.L_x_7:
[----:B------:R-:W0:Y:S01]  /*0550*/  LDCU.64 UR8, c[0x0][0x380] ;  /* 0x00007000ff0877ac */ /* 0x000e220008000a00 */
[----:B------:R-:W-:Y:S01]  /*0560*/  MOV R2, 0x5a0 ;  /* 0x000005a000027802 */ /* 0x000fe20000000f00 */
[----:B0-----:R-:W-:Y:S02]  /*0570*/  IMAD.U32 R4, RZ, RZ, UR8 ;  /* 0x00000008ff047e24 */ /* 0x001fe4000f8e00ff */
[----:B------:R-:W-:-:S07]  /*0580*/  IMAD.U32 R5, RZ, RZ, UR9 ;  /* 0x00000009ff057e24 */ /* 0x000fce000f8e00ff */
[----:B------:R-:W-:Y:S05]  /*0590*/  CALL.REL.NOINC `($__internal_1_$__cuda_sm20_rem_u64) ;  /* 0x0000000c00407944 */ /* 0x000fea0003c00000 */
[----:B------:R-:W-:Y:S01]  /*05a0*/  MOV R12, R16 ;  /* 0x00000010000c7202 */ /* 0x000fe20000000f00 */
[----:B------:R-:W-:-:S07]  /*05b0*/  IMAD.MOV.U32 R13, RZ, RZ, R17 ;  /* 0x000000ffff0d7224 */ /* 0x000fce00078e0011 */
.L_x_6:
[----:B------:R-:W-:Y:S05]  /*05c0*/  BSYNC.RECONVERGENT B1 ;  /* 0x0000000000017941 */ /* 0x000fea0003800200 */
.L_x_5:
[----:B------:R-:W-:Y:S01]  /*05d0*/  ISETP.GT.U32.AND P0, PT, R8, 0x1, PT ;  /* 0x000000010800780c */ /* 0x000fe20003f04070 */
[----:B------:R-:W-:Y:S01]  /*05e0*/  IMAD.SHL.U32 R9, R14, 0x2, RZ ;  /* 0x000000020e097824 */ /* 0x000fe200078e00ff */
[--C-:B------:R-:W-:Y:S02]  /*05f0*/  SHF.R.U64 R8, R8, 0x1, R7.reuse ;  /* 0x0000000108087819 */ /* 0x100fe40000001207 */
[----:B------:R-:W-:Y:S02]  /*0600*/  ISETP.GT.U32.AND.EX P0, PT, R7, RZ, PT, P0 ;  /* 0x000000ff0700720c */ /* 0x000fe40003f04100 */
[----:B------:R-:W-:Y:S02]  /*0610*/  SHF.R.U32.HI R7, RZ, 0x1, R7 ;  /* 0x00000001ff077819 */ /* 0x000fe40000011607 */
[----:B------:R-:W-:-:S09]  /*0620*/  SHF.L.U64.HI R6, R14, 0x1, R15 ;  /* 0x000000010e067819 */ /* 0x000fd2000001020f */
[----:B------:R-:W-:Y:S05]  /*0630*/  @P0 BRA `(.L_x_8) ;  /* 0xfffffff800d40947 */ /* 0x000fea000383ffff */
.L_x_1:
[----:B------:R-:W-:Y:S05]  /*0640*/  BSYNC.RECONVERGENT B0 ;  /* 0x0000000000007941 */ /* 0x000fea0003800200 */
.L_x_0:
[----:B------:R-:W0:Y:S01]  /*0650*/  LDCU.64 UR4, c[0x0][0x380] ;  /* 0x00007000ff0477ac */ /* 0x000e220008000a00 */
[----:B------:R-:W1:Y:S01]  /*0660*/  LDC R2, c[0x0][0x398] ;  /* 0x0000e600ff027b82 */ /* 0x000e620000000800 */
[----:B------:R-:W-:Y:S01]  /*0670*/  BSSY.RECONVERGENT B0, `(.L_x_9) ;  /* 0x0000071000007945 */ /* 0x000fe20003800200 */
[----:B0-----:R-:W-:-:S04]  /*0680*/  IADD3 R9, P0, PT, R12, -UR4, RZ ;  /* 0x800000040c097c10 */ /* 0x001fc8000ff1e0ff */
[----:B------:R-:W-:Y:S01]  /*0690*/  IADD3.X R6, PT, PT, R13, ~UR5, RZ, P0, !PT ;  /* 0x800000050d067c10 */ /* 0x000fe200087fe4ff */
[----:B------:R-:W0:Y:S01]  /*06a0*/  LDCU.64 UR4, c[0x0][0x358] ;  /* 0x00006b00ff0477ac */ /* 0x000e220008000a00 */
[----:B------:R-:W-:-:S04]  /*06b0*/  ISETP.GE.U32.AND P0, PT, R9, 0x2, PT ;  /* 0x000000020900780c */ /* 0x000fc80003f06070 */
[----:B------:R-:W-:-:S04]  /*06c0*/  ISETP.GE.U32.AND.EX P0, PT, R6, RZ, PT, P0 ;  /* 0x000000ff0600720c */ /* 0x000fc80003f06100 */
[----:B-1----:R-:W-:-:S13]  /*06d0*/  ISETP.LT.OR P0, PT, R2, 0x1, !P0 ;  /* 0x000000010200780c */ /* 0x002fda0004701670 */
[----:B0-----:R-:W-:Y:S05]  /*06e0*/  @P0 BRA `(.L_x_10) ;  /* 0x0000000400a40947 */ /* 0x001fea0003800000 */
[----:B------:R-:W-:-:S07]  /*06f0*/  IMAD.MOV.U32 R7, RZ, RZ, RZ ;  /* 0x000000ffff077224 */ /* 0x000fce00078e00ff */
.L_x_23:
[----:B------:R-:W0:Y:S02]  /*0700*/  LDC.64 R4, c[0x0][0x390] ;  /* 0x0000e400ff047b82 */ /* 0x000e240000000a00 */
[----:B0-----:R-:W-:-:S05]  /*0710*/  IMAD.WIDE.U32 R4, R7, 0x4, R4 ;  /* 0x0000000407047825 */ /* 0x001fca00078e0004 */
[----:B------:R-:W2:Y:S01]  /*0720*/  LDG.E R8, desc[UR4][R4.64] ;  /* 0x0000000404087981 */ /* 0x000ea2000c1e1900 */
[----:B------:R-:W-:Y:S01]  /*0730*/  BSSY.RECONVERGENT B1, `(.L_x_11) ;  /* 0x000001f000017945 */ /* 0x000fe20003800200 */
[----:B--2---:R-:W-:-:S04]  /*0740*/  SHF.R.S32.HI R13, RZ, 0x1f, R8 ;  /* 0x0000001fff0d7819 */ /* 0x004fc80000011408 */
[----:B------:R-:W-:-:S04]  /*0750*/  LOP3.LUT R2, R6, R13, RZ, 0xfc, !PT ;  /* 0x0000000d06027212 */ /* 0x000fc800078efcff */
[----:B------:R-:W-:-:S13]  /*0760*/  ISETP.NE.U32.AND P0, PT, R2, RZ, PT ;  /* 0x000000ff0200720c */ /* 0x000fda0003f05070 */
[----:B------:R-:W-:Y:S05]  /*0770*/  @P0 BRA `(.L_x_12) ;  /* 0x0000000000500947 */ /* 0x000fea0003800000 */
[----:B------:R-:W0:Y:S01]  /*0780*/  I2F.U32.RP R2, R8 ;  /* 0x0000000800027306 */ /* 0x000e220000209000 */
[----:B------:R-:W-:Y:S02]  /*0790*/  IADD3 R15, PT, PT, RZ, -R8, RZ ;  /* 0x80000008ff0f7210 */ /* 0x000fe40007ffe0ff */
[----:B------:R-:W-:-:S05]  /*07a0*/  ISETP.NE.U32.AND P1, PT, R8, RZ, PT ;  /* 0x000000ff0800720c */ /* 0x000fca0003f25070 */
[----:B0-----:R-:W0:Y:S02]  /*07b0*/  MUFU.RCP R2, R2 ;  /* 0x0000000200027308 */ /* 0x001e240000001000 */
[----:B0-----:R-:W-:-:S06]  /*07c0*/  VIADD R4, R2, 0xffffffe ;  /* 0x0ffffffe02047836 */ /* 0x001fcc0000000000 */
[----:B------:R0:W1:Y:S02]  /*07d0*/  F2I.FTZ.U32.TRUNC.NTZ R5, R4 ;  /* 0x0000000400057305 */ /* 0x000064000021f000 */
[----:B0-----:R-:W-:Y:S02]  /*07e0*/  IMAD.MOV.U32 R4, RZ, RZ, RZ ;  /* 0x000000ffff047224 */ /* 0x001fe400078e00ff */
[----:B-1----:R-:W-:-:S04]  /*07f0*/  IMAD R15, R15, R5, RZ ;  /* 0x000000050f0f7224 */ /* 0x002fc800078e02ff */
[----:B------:R-:W-:-:S06]  /*0800*/  IMAD.HI.U32 R12, R5, R15, R4 ;  /* 0x0000000f050c7227 */ /* 0x000fcc00078e0004 */
[----:B------:R-:W-:-:S04]  /*0810*/  IMAD.HI.U32 R12, R12, R9, RZ ;  /* 0x000000090c0c7227 */ /* 0x000fc800078e00ff */
[----:B------:R-:W-:-:S04]  /*0820*/  IMAD.MOV R12, RZ, RZ, -R12 ;  /* 0x000000ffff0c7224 */ /* 0x000fc800078e0a0c */
[----:B------:R-:W-:-:S05]  /*0830*/  IMAD R5, R8, R12, R9 ;  /* 0x0000000c08057224 */ /* 0x000fca00078e0209 */
[----:B------:R-:W-:-:S13]  /*0840*/  ISETP.GE.U32.AND P0, PT, R5, R8, PT ;  /* 0x000000080500720c */ /* 0x000fda0003f06070 */
[----:B------:R-:W-:-:S05]  /*0850*/  @P0 IMAD.IADD R5, R5, 0x1, -R8 ;  /* 0x0000000105050824 */ /* 0x000fca00078e0a08 */
[----:B------:R-:W-:-:S13]  /*0860*/  ISETP.GE.U32.AND P0, PT, R5, R8, PT ;  /* 0x000000080500720c */ /* 0x000fda0003f06070 */
[----:B------:R-:W-:Y:S01]  /*0870*/  @P0 IMAD.IADD R5, R5, 0x1, -R8 ;  /* 0x0000000105050824 */ /* 0x000fe200078e0a08 */
[----:B------:R-:W-:-:S04]  /*0880*/  @!P1 LOP3.LUT R5, RZ, R8, RZ, 0x33, !PT ;  /* 0x00000008ff059212 */ /* 0x000fc800078e33ff */
[----:B------:R-:W-:-:S04]  /*0890*/  ISETP.NE.U32.AND P0, PT, R5, RZ, PT ;  /* 0x000000ff0500720c */ /* 0x000fc80003f05070 */
[----:B------:R-:W-:Y:S01]  /*08a0*/  ISETP.NE.AND.EX P0, PT, RZ, RZ, PT, P0 ;  /* 0x000000ffff00720c */ /* 0x000fe20003f05300 */
[----:B------:R-:W-:-:S12]  /*08b0*/  BRA `(.L_x_13) ;  /* 0x0000000000187947 */ /* 0x000fd80003800000 */
.L_x_12:
[----:B------:R-:W-:Y:S01]  /*08c0*/  MOV R4, R8 ;  /* 0x0000000800047202 */ /* 0x000fe20000000f00 */
[----:B------:R-:W-:Y:S01]  /*08d0*/  IMAD.MOV.U32 R5, RZ, RZ, R13 ;  /* 0x000000ffff057224 */ /* 0x000fe200078e000d */
[----:B------:R-:W-:-:S07]  /*08e0*/  MOV R2, 0x900 ;  /* 0x0000090000027802 */ /* 0x000fce0000000f00 */
[----:B------:R-:W-:Y:S05]  /*08f0*/  CALL.REL.NOINC `($__internal_1_$__cuda_sm20_rem_u64) ;  /* 0x0000000800687944 */ /* 0x000fea0003c00000 */
[----:B------:R-:W-:-:S04]  /*0900*/  ISETP.NE.U32.AND P0, PT, R16, RZ, PT ;  /* 0x000000ff1000720c */ /* 0x000fc80003f05070 */
[----:B------:R-:W-:-:S13]  /*0910*/  ISETP.NE.AND.EX P0, PT, R17, RZ, PT, P0 ;  /* 0x000000ff1100720c */ /* 0x000fda0003f05300 */
.L_x_13:
[----:B------:R-:W-:Y:S05]  /*0920*/  BSYNC.RECONVERGENT B1 ;  /* 0x0000000000017941 */ /* 0x000fea0003800200 */
.L_x_11:
[----:B------:R-:W-:Y:S04]  /*0930*/  BSSY.RECONVERGENT B1, `(.L_x_14) ;  /* 0x000003e000017945 */ /* 0x000fe80003800200 */
[----:B------:R-:W-:Y:S05]  /*0940*/  @P0 BRA `(.L_x_15) ;  /* 0x0000000000f00947 */ /* 0x000fea0003800000 */
.L_x_22:
[----:B------:R-:W-:Y:S01]  /*0950*/  LOP3.LUT R2, R6, R13, RZ, 0xfc, !PT ;  /* 0x0000000d06027212 */ /* 0x000fe200078efcff */
[----:B------:R-:W-:Y:S03]  /*0960*/  BSSY.RECONVERGENT B2, `(.L_x_16) ;  /* 0x000001a000027945 */ /* 0x000fe60003800200 */
[----:B------:R-:W-:-:S13]  /*0970*/  ISETP.NE.U32.AND P0, PT, R2, RZ, PT ;  /* 0x000000ff0200720c */ /* 0x000fda0003f05070 */
[----:B------:R-:W-:Y:S05]  /*0980*/  @P0 BRA `(.L_x_17) ;  /* 0x0000000000540947 */ /* 0x000fea0003800000 */
[----:B------:R-:W0:Y:S01]  /*0990*/  I2F.U32.RP R6, R8 ;  /* 0x0000000800067306 */ /* 0x000e220000209000 */
[----:B------:R-:W-:Y:S01]  /*09a0*/  IMAD.MOV R15, RZ, RZ, -R8 ;  /* 0x000000ffff0f7224 */ /* 0x000fe200078e0a08 */
[----:B------:R-:W-:-:S06]  /*09b0*/  ISETP.NE.U32.AND P2, PT, R8, RZ, PT ;  /* 0x000000ff0800720c */ /* 0x000fcc0003f45070 */
[----:B0-----:R-:W0:Y:S02]  /*09c0*/  MUFU.RCP R6, R6 ;  /* 0x0000000600067308 */ /* 0x001e240000001000 */
[----:B0-----:R-:W-:Y:S02]  /*09d0*/  VIADD R4, R6, 0xffffffe ;  /* 0x0ffffffe06047836 */ /* 0x001fe40000000000 */
[----:B------:R-:W-:-:S04]  /*09e0*/  IMAD.MOV.U32 R6, RZ, RZ, RZ ;  /* 0x000000ffff067224 */ /* 0x000fc800078e00ff */
[----:B------:R0:W1:Y:S02]  /*09f0*/  F2I.FTZ.U32.TRUNC.NTZ R5, R4 ;  /* 0x0000000400057305 */ /* 0x000064000021f000 */
[----:B0-----:R-:W-:Y:S02]  /*0a00*/  IMAD.MOV.U32 R4, RZ, RZ, RZ ;  /* 0x000000ffff047224 */ /* 0x001fe400078e00ff */
[----:B-1----:R-:W-:-:S04]  /*0a10*/  IMAD R15, R15, R5, RZ ;  /* 0x000000050f0f7224 */ /* 0x002fc800078e02ff */
[----:B------:R-:W-:-:S06]  /*0a20*/  IMAD.HI.U32 R2, R5, R15, R4 ;  /* 0x0000000f05027227 */ /* 0x000fcc00078e0004 */
[----:B------:R-:W-:-:S05]  /*0a30*/  IMAD.HI.U32 R2, R2, R9, RZ ;  /* 0x0000000902027227 */ /* 0x000fca00078e00ff */
[----:B------:R-:W-:-:S05]  /*0a40*/  IADD3 R5, PT, PT, -R2, RZ, RZ ;  /* 0x000000ff02057210 */ /* 0x000fca0007ffe1ff */
[----:B------:R-:W-:-:S05]  /*0a50*/  IMAD R5, R8, R5, R9 ;  /* 0x0000000508057224 */ /* 0x000fca00078e0209 */
[----:B------:R-:W-:-:S13]  /*0a60*/  ISETP.GE.U32.AND P0, PT, R5, R8, PT ;  /* 0x000000080500720c */ /* 0x000fda0003f06070 */
[----:B------:R-:W-:Y:S02]  /*0a70*/  @P0 IMAD.IADD R5, R5, 0x1, -R8 ;  /* 0x0000000105050824 */ /* 0x000fe400078e0a08 */
[----:B------:R-:W-:-:S03]  /*0a80*/  @P0 VIADD R2, R2, 0x1 ;  /* 0x0000000102020836 */ /* 0x000fc60000000000 */
[----:B------:R-:W-:-:S13]  /*0a90*/  ISETP.GE.U32.AND P1, PT, R5, R8, PT ;  /* 0x000000080500720c */ /* 0x000fda0003f26070 */
[----:B------:R-:W-:Y:S01]  /*0aa0*/  @P1 VIADD R2, R2, 0x1 ;  /* 0x0000000102021836 */ /* 0x000fe20000000000 */
[----:B------:R-:W-:-:S04]  /*0ab0*/  @!P2 LOP3.LUT R2, RZ, R8, RZ, 0x33, !PT ;  /* 0x00000008ff02a212 */ /* 0x000fc800078e33ff */
[----:B------:R-:W-:Y:S01]  /*0ac0*/  MOV R9, R2 ;  /* 0x0000000200097202 */ /* 0x000fe20000000f00 */
[----:B------:R-:W-:Y:S06]  /*0ad0*/  BRA `(.L_x_18) ;  /* 0x0000000000087947 */ /* 0x000fec0003800000 */
.L_x_17:
[----:B------:R-:W-:-:S07]  /*0ae0*/  MOV R2, 0xb00 ;  /* 0x00000b0000027802 */ /* 0x000fce0000000f00 */
[----:B------:R-:W-:Y:S05]  /*0af0*/  CALL.REL.NOINC `($__internal_0_$__cuda_sm20_div_u64) ;  /* 0x0000000000d47944 */ /* 0x000fea0003c00000 */
.L_x_18:
[----:B------:R-:W-:Y:S05]  /*0b00*/  BSYNC.RECONVERGENT B2 ;  /* 0x0000000000027941 */ /* 0x000fea0003800200 */
.L_x_16:
        /* <DEDUP_REMOVED lines=17> */
[----:B------:R-:W-:-:S04]  /*0c20*/  @P0 IADD3 R5, PT, PT, -R8, R5, RZ ;  /* 0x0000000508050210 */ /* 0x000fc80007ffe1ff */
[----:B------:R-:W-:-:S13]  /*0c30*/  ISETP.GE.U32.AND P0, PT, R5, R8, PT ;  /* 0x000000080500720c */ /* 0x000fda0003f06070 */
[----:B------:R-:W-:Y:S01]  /*0c40*/  @P0 IMAD.IADD R5, R5, 0x1, -R8 ;  /* 0x0000000105050824 */ /* 0x000fe200078e0a08 */
[----:B------:R-:W-:-:S04]  /*0c50*/  @!P1 LOP3.LUT R5, RZ, R8, RZ, 0x33, !PT ;  /* 0x00000008ff059212 */ /* 0x000fc800078e33ff */
[----:B------:R-:W-:-:S04]  /*0c60*/  ISETP.NE.U32.AND P0, PT, R5, RZ, PT ;  /* 0x000000ff0500720c */ /* 0x000fc80003f05070 */
[----:B------:R-:W-:Y:S01]  /*0c70*/  ISETP.NE.AND.EX P0, PT, RZ, RZ, PT, P0 ;  /* 0x000000ffff00720c */ /* 0x000fe20003f05300 */
[----:B------:R-:W-:-:S12]  /*0c80*/  BRA `(.L_x_21) ;  /* 0x0000000000187947 */ /* 0x000fd80003800000 */
.L_x_20:
[----:B------:R-:W-:Y:S01]  /*0c90*/  IMAD.MOV.U32 R4, RZ, RZ, R8 ;  /* 0x000000ffff047224 */ /* 0x000fe200078e0008 */
[----:B------:R-:W-:Y:S01]  /*0ca0*/  MOV R2, 0xcd0 ;  /* 0x00000cd000027802 */ /* 0x000fe20000000f00 */
[----:B------:R-:W-:-:S07]  /*0cb0*/  IMAD.MOV.U32 R5, RZ, RZ, R13 ;  /* 0x000000ffff057224 */ /* 0x000fce00078e000d */
[----:B------:R-:W-:Y:S05]  /*0cc0*/  CALL.REL.NOINC `($__internal_1_$__cuda_sm20_rem_u64) ;  /* 0x0000000400747944 */ /* 0x000fea0003c00000 */
[----:B------:R-:W-:-:S04]  /*0cd0*/  ISETP.NE.U32.AND P0, PT, R16, RZ, PT ;  /* 0x000000ff1000720c */ /* 0x000fc80003f05070 */
[----:B------:R-:W-:-:S13]  /*0ce0*/  ISETP.NE.AND.EX P0, PT, R17, RZ, PT, P0 ;  /* 0x000000ff1100720c */ /* 0x000fda0003f05300 */
.L_x_21:
[----:B------:R-:W-:Y:S05]  /*0cf0*/  BSYNC.RECONVERGENT B2 ;  /* 0x0000000000027941 */ /* 0x000fea0003800200 */
.L_x_19:
[----:B------:R-:W-:Y:S05]  /*0d00*/  @!P0 BRA `(.L_x_22) ;  /* 0xfffffffc00108947 */ /* 0x000fea000383ffff */
.L_x_15:
[----:B------:R-:W-:Y:S05]  /*0d10*/  BSYNC.RECONVERGENT B1 ;  /* 0x0000000000017941 */ /* 0x000fea0003800200 */
.L_x_14:
[----:B------:R-:W0:Y:S01]  /*0d20*/  LDCU UR6, c[0x0][0x398] ;  /* 0x00007300ff0677ac */ /* 0x000e220008000800 */
[----:B------:R-:W-:Y:S01]  /*0d30*/  VIADD R7, R7, 0x1 ;  /* 0x0000000107077836 */ /* 0x000fe20000000000 */
[----:B------:R-:W-:-:S04]  /*0d40*/  ISETP.GT.U32.AND P0, PT, R9, 0x1, PT ;  /* 0x000000010900780c */ /* 0x000fc80003f04070 */
[----:B------:R-:W-:Y:S02]  /*0d50*/  ISETP.GT.U32.AND.EX P0, PT, R6, RZ, PT, P0 ;  /* 0x000000ff0600720c */ /* 0x000fe40003f04100 */
[----:B0-----:R-:W-:-:S13]  /*0d60*/  ISETP.LT.AND P1, PT, R7, UR6, PT ;  /* 0x0000000607007c0c */ /* 0x001fda000bf21270 */
[----:B------:R-:W-:Y:S05]  /*0d70*/  @P0 BRA P1, `(.L_x_23) ;  /* 0xfffffff800600947 */ /* 0x000fea000083ffff */
.L_x_10:
[----:B------:R-:W-:Y:S05]  /*0d80*/  BSYNC.RECONVERGENT B0 ;  /* 0x0000000000007941 */ /* 0x000fea0003800200 */
.L_x_9:
[----:B------:R-:W-:-:S04]  /*0d90*/  ISETP.NE.U32.AND P0, PT, R9, 0x1, PT ;  /* 0x000000010900780c */ /* 0x000fc80003f05070 */
[----:B------:R-:W-:-:S13]  /*0da0*/  ISETP.NE.AND.EX P0, PT, R6, RZ, PT, P0 ;  /* 0x000000ff0600720c */ /* 0x000fda0003f05300 */
[----:B------:R-:W0:Y:S02]  /*0db0*/  @!P0 LDC.64 R4, c[0x0][0x388] ;  /* 0x0000e200ff048b82 */ /* 0x000e240000000a00 */
[----:B0-----:R-:W-:-:S04]  /*0dc0*/  @!P0 LEA R4, P1, R0, R4, 0x3 ;  /* 0x0000000400048211 */ /* 0x001fc800078218ff */
[----:B------:R-:W-:-:S05]  /*0dd0*/  @!P0 LEA.HI.X R5, R0, R5, R3, 0x3, P1 ;  /* 0x0000000500058211 */ /* 0x000fca00008f1c03 */
[----:B------:R0:W-:Y:S01]  /*0de0*/  @!P0 STG.E.64 desc[UR4][R4.64], R10 ;  /* 0x0000000a04008986 */ /* 0x0001e2000c101b04 */
[----:B------:R-:W-:Y:S05]  /*0df0*/  @!P0 EXIT ;  /* 0x000000000000894d */ /* 0x000fea0003800000 */
[----:B------:R-:W1:Y:S02]  /*0e00*/  LDCU.64 UR6, c[0x0][0x388] ;  /* 0x00007100ff0677ac */ /* 0x000e640008000a00 */
[----:B-1----:R-:W-:-:S04]  /*0e10*/  LEA R2, P0, R0, UR6, 0x3 ;  /* 0x0000000600027c11 */ /* 0x002fc8000f8018ff */
[----:B------:R-:W-:-:S05]  /*0e20*/  LEA.HI.X R3, R0, UR7, R3, 0x3, P0 ;  /* 0x0000000700037c11 */ /* 0x000fca00080f1c03 */
[----:B------:R-:W-:Y:S01]  /*0e30*/  STG.E.64 desc[UR4][R2.64], RZ ;  /* 0x000000ff02007986 */ /* 0x000fe2000c101b04 */
[----:B------:R-:W-:Y:S05]  /*0e40*/  EXIT ;  /* 0x000000000000794d */ /* 0x000fea0003800000 */
        .weak           $__internal_0_$__cuda_sm20_div_u64
        .type           $__internal_0_$__cuda_sm20_div_u64,@function
        .size           $__internal_0_$__cuda_sm20_div_u64,($__internal_1_$__cuda_sm20_rem_u64 - $__internal_0_$__cuda_sm20_div_u64)
$__internal_0_$__cuda_sm20_div_u64:
[----:B------:R-:W-:-:S06]  /*0e50*/  MOV R12, R8 ;  /* 0x00000008000c7202 */ /* 0x000fcc0000000f00 */
[----:B------:R-:W0:Y:S08]  /*0e60*/  I2F.U64.RP R12, R12 ;  /* 0x0000000c000c7312 */ /* 0x000e300000309000 */
[----:B0-----:R-:W0:Y:S02]  /*0e70*/  MUFU.RCP R4, R12 ;  /* 0x0000000c00047308 */ /* 0x001e240000001000 */
[----:B0-----:R-:W-:-:S06]  /*0e80*/  VIADD R4, R4, 0x1ffffffe ;  /* 0x1ffffffe04047836 */ /* 0x001fcc0000000000 */
[----:B------:R-:W0:Y:S02]  /*0e90*/  F2I.U64.TRUNC R4, R4 ;  /* 0x0000000400047311 */ /* 0x000e24000020d800 */
[----:B0-----:R-:W-:-:S04]  /*0ea0*/  IMAD.WIDE.U32 R14, R4, R8, RZ ;  /* 0x00000008040e7225 */ /* 0x001fc800078e00ff */
[----:B------:R-:W-:Y:S01]  /*0eb0*/  IMAD R15, R4, R13, R15 ;  /* 0x0000000d040f7224 */ /* 0x000fe200078e020f */
[----:B------:R-:W-:-:S03]  /*0ec0*/  IADD3 R17, P0, PT, RZ, -R14, RZ ;  /* 0x8000000eff117210 */ /* 0x000fc60007f1e0ff */
[----:B------:R-:W-:Y:S02]  /*0ed0*/  IMAD R15, R5, R8, R15 ;  /* 0x00000008050f7224 */ /* 0x000fe400078e020f */
[----:B------:R-:W-:-:S04]  /*0ee0*/  IMAD.HI.U32 R14, R4, R17, RZ ;  /* 0x00000011040e7227 */ /* 0x000fc800078e00ff */
[----:B------:R-:W-:Y:S02]  /*0ef0*/  IMAD.X R19, RZ, RZ, ~R15, P0 ;  /* 0x000000ffff137224 */ /* 0x000fe400000e0e0f */
[----:B------:R-:W-:Y:S02]  /*0f00*/  IMAD.MOV.U32 R15, RZ, RZ, R4 ;  /* 0x000000ffff0f7224 */ /* 0x000fe400078e0004 */
[-C--:B------:R-:W-:Y:S02]  /*0f10*/  IMAD R21, R5, R19.reuse, RZ ;  /* 0x0000001305157224 */ /* 0x080fe400078e02ff */
[----:B------:R-:W-:-:S04]  /*0f20*/  IMAD.WIDE.U32 R14, P0, R4, R19, R14 ;  /* 0x00000013040e7225 */ /* 0x000fc8000780000e */
[----:B------:R-:W-:-:S04]  /*0f30*/  IMAD.HI.U32 R19, R5, R19, RZ ;  /* 0x0000001305137227 */ /* 0x000fc800078e00ff */
[----:B------:R-:W-:-:S04]  /*0f40*/  IMAD.HI.U32 R14, P1, R5, R17, R14 ;  /* 0x00000011050e7227 */ /* 0x000fc8000782000e */
[----:B------:R-:W-:Y:S01]  /*0f50*/  IMAD.X R12, R19, 0x1, R5, P0 ;  /* 0x00000001130c7824 */ /* 0x000fe200000e0605 */
[----:B------:R-:W-:-:S04]  /*0f60*/  IADD3 R15, P2, PT, R21, R14, RZ ;  /* 0x0000000e150f7210 */ /* 0x000fc80007f5e0ff */
[----:B------:R-:W-:Y:S01]  /*0f70*/  IADD3.X R17, PT, PT, RZ, RZ, R12, P2, P1 ;  /* 0x000000ffff117210 */ /* 0x000fe200017e240c */
[----:B------:R-:W-:-:S04]  /*0f80*/  IMAD.WIDE.U32 R4, R15, R8, RZ ;  /* 0x000000080f047225 */ /* 0x000fc800078e00ff */
[----:B------:R-:W-:Y:S01]  /*0f90*/  IMAD R5, R15, R13, R5 ;  /* 0x0000000d0f057224 */ /* 0x000fe200078e0205 */
[----:B------:R-:W-:-:S03]  /*0fa0*/  IADD3 R19, P0, PT, RZ, -R4, RZ ;  /* 0x80000004ff137210 */ /* 0x000fc60007f1e0ff */
[----:B------:R-:W-:Y:S02]  /*0fb0*/  IMAD R5, R17, R8, R5 ;  /* 0x0000000811057224 */ /* 0x000fe400078e0205 */
[----:B------:R-:W-:-:S03]  /*0fc0*/  IMAD.HI.U32 R14, R15, R19, RZ ;  /* 0x000000130f0e7227 */ /* 0x000fc600078e00ff */
[----:B------:R-:W-:Y:S01]  /*0fd0*/  IADD3.X R4, PT, PT, RZ, ~R5, RZ, P0, !PT ;  /* 0x80000005ff047210 */ /* 0x000fe200007fe4ff */
[----:B------:R-:W-:-:S04]  /*0fe0*/  IMAD.MOV.U32 R5, RZ, RZ, RZ ;  /* 0x000000ffff057224 */ /* 0x000fc800078e00ff */
[----:B------:R-:W-:-:S04]  /*0ff0*/  IMAD.WIDE.U32 R14, P0, R15, R4, R14 ;  /* 0x000000040f0e7225 */ /* 0x000fc8000780000e */
[C---:B------:R-:W-:Y:S02]  /*1000*/  IMAD R12, R17.reuse, R4, RZ ;  /* 0x00000004110c7224 */ /* 0x040fe400078e02ff */
[----:B------:R-:W-:-:S04]  /*1010*/  IMAD.HI.U32 R15, P1, R17, R19, R14 ;  /* 0x00000013110f7227 */ /* 0x000fc8000782000e */
[----:B------:R-:W-:Y:S01]  /*1020*/  IMAD.HI.U32 R4, R17, R4, RZ ;  /* 0x0000000411047227 */ /* 0x000fe200078e00ff */
[----:B------:R-:W-:-:S03]  /*1030*/  IADD3 R15, P2, PT, R12, R15, RZ ;  /* 0x0000000f0c0f7210 */ /* 0x000fc60007f5e0ff */
[----:B------:R-:W-:Y:S02]  /*1040*/  IMAD.X R17, R4, 0x1, R17, P0 ;  /* 0x0000000104117824 */ /* 0x000fe400000e0611 */
[----:B------:R-:W-:-:S03]  /*1050*/  IMAD.HI.U32 R4, R15, R9, RZ ;  /* 0x000000090f047227 */ /* 0x000fc600078e00ff */
[----:B------:R-:W-:Y:S01]  /*1060*/  IADD3.X R17, PT, PT, RZ, RZ, R17, P2, P1 ;  /* 0x000000ffff117210 */ /* 0x000fe200017e2411 */
[----:B------:R-:W-:-:S04]  /*1070*/  IMAD.WIDE.U32 R4, R15, R6, R4 ;  /* 0x000000060f047225 */ /* 0x000fc800078e0004 */
[C---:B------:R-:W-:Y:S02]  /*1080*/  IMAD R15, R17.reuse, R6, RZ ;  /* 0x00000006110f7224 */ /* 0x040fe400078e02ff */
[----:B------:R-:W-:-:S04]  /*1090*/  IMAD.HI.U32 R4, P0, R17, R9, R4 ;  /* 0x0000000911047227 */ /* 0x000fc80007800004 */
[----:B------:R-:W-:Y:S01]  /*10a0*/  IMAD.HI.U32 R12, R17, R6, RZ ;  /* 0x00000006110c7227 */ /* 0x000fe200078e00ff */
[----:B------:R-:W-:-:S03]  /*10b0*/  IADD3 R15, P1, PT, R15, R4, RZ ;  /* 0x000000040f0f7210 */ /* 0x000fc60007f3e0ff */
[----:B------:R-:W-:Y:S02]  /*10c0*/  IMAD.X R12, RZ, RZ, R12, P0 ;  /* 0x000000ffff0c7224 */ /* 0x000fe400000e060c */
[----:B------:R-:W-:-:S04]  /*10d0*/  IMAD.WIDE.U32 R4, R15, R8, RZ ;  /* 0x000000080f047225 */ /* 0x000fc800078e00ff */
[----:B------:R-:W-:Y:S01]  /*10e0*/  IMAD.X R17, RZ, RZ, R12, P1 ;  /* 0x000000ffff117224 */ /* 0x000fe200008e060c */
[----:B------:R-:W-:Y:S01]  /*10f0*/  IADD3 R9, P1, PT, -R4, R9, RZ ;  /* 0x0000000904097210 */ /* 0x000fe20007f3e1ff */
[----:B------:R-:W-:-:S03]  /*1100*/  IMAD R5, R15, R13, R5 ;  /* 0x0000000d0f057224 */ /* 0x000fc600078e0205 */
[-C--:B------:R-:W-:Y:S01]  /*1110*/  ISETP.GE.U32.AND P0, PT, R9, R8.reuse, PT ;  /* 0x000000080900720c */ /* 0x080fe20003f06070 */
[----:B------:R-:W-:-:S05]  /*1120*/  IMAD R5, R17, R8, R5 ;  /* 0x0000000811057224 */ /* 0x000fca00078e0205 */
[----:B------:R-:W-:Y:S02]  /*1130*/  IADD3.X R14, PT, PT, ~R5, R6, RZ, P1, !PT ;  /* 0x00000006050e7210 */ /* 0x000fe40000ffe5ff */
[----:B------:R-:W-:Y:S02]  /*1140*/  IADD3 R5, P2, PT, -R8, R9, RZ ;  /* 0x0000000908057210 */ /* 0x000fe40007f5e1ff */
[----:B------:R-:W-:Y:S02]  /*1150*/  IADD3 R4, P1, PT, R15, 0x1, RZ ;  /* 0x000000010f047810 */ /* 0x000fe40007f3e0ff */
[C---:B------:R-:W-:Y:S01]  /*1160*/  ISETP.GE.U32.AND.EX P0, PT, R14.reuse, R13, PT, P0 ;  /* 0x0000000d0e00720c */ /* 0x040fe20003f06100 */
[----:B------:R-:W-:Y:S02]  /*1170*/  IMAD.X R12, R14, 0x1, ~R13, P2 ;  /* 0x000000010e0c7824 */ /* 0x000fe400010e0e0d */
[----:B------:R-:W-:Y:S01]  /*1180*/  IMAD.X R6, RZ, RZ, R17, P1 ;  /* 0x000000ffff067224 */ /* 0x000fe200008e0611 */
[----:B------:R-:W-:-:S02]  /*1190*/  SEL R5, R5, R9, P0 ;  /* 0x0000000905057207 */ /* 0x000fc40000000000 */
[----:B------:R-:W-:Y:S02]  /*11a0*/  SEL R4, R4, R15, P0 ;  /* 0x0000000f04047207 */ /* 0x000fe40000000000 */
[----:B------:R-:W-:Y:S02]  /*11b0*/  SEL R12, R12, R14, P0 ;  /* 0x0000000e0c0c7207 */ /* 0x000fe40000000000 */
[----:B------:R-:W-:Y:S02]  /*11c0*/  SEL R17, R6, R17, P0 ;  /* 0x0000001106117207 */ /* 0x000fe40000000000 */
[----:B------:R-:W-:Y:S01]  /*11d0*/  ISETP.GE.U32.AND P0, PT, R5, R8, PT ;  /* 0x000000080500720c */ /* 0x000fe20003f06070 */
[----:B------:R-:W-:Y:S01]  /*11e0*/  HFMA2 R5, -RZ, RZ, 0, 0 ;  /* 0x00000000ff057431 */ /* 0x000fe200000001ff */
[----:B------:R-:W-:Y:S02]  /*11f0*/  IADD3 R9, P2, PT, R4, 0x1, RZ ;  /* 0x0000000104097810 */ /* 0x000fe40007f5e0ff */
[----:B------:R-:W-:-:S02]  /*1200*/  ISETP.GE.U32.AND.EX P0, PT, R12, R13, PT, P0 ;  /* 0x0000000d0c00720c */ /* 0x000fc40003f06100 */
[----:B------:R-:W-:Y:S01]  /*1210*/  ISETP.NE.U32.AND P1, PT, R8, RZ, PT ;  /* 0x000000ff0800720c */ /* 0x000fe20003f25070 */
[----:B------:R-:W-:Y:S01]  /*1220*/  IMAD.X R6, RZ, RZ, R17, P2 ;  /* 0x000000ffff067224 */ /* 0x000fe200010e0611 */
[----:B------:R-:W-:Y:S01]  /*1230*/  SEL R9, R9, R4, P0 ;  /* 0x0000000409097207 */ /* 0x000fe20000000000 */
[----:B------:R-:W-:Y:S01]  /*1240*/  IMAD.MOV.U32 R4, RZ, RZ, R2 ;  /* 0x000000ffff047224 */ /* 0x000fe200078e0002 */
[----:B------:R-:W-:Y:S02]  /*1250*/  ISETP.NE.AND.EX P1, PT, R13, RZ, PT, P1 ;  /* 0x000000ff0d00720c */ /* 0x000fe40003f25310 */
[----:B------:R-:W-:Y:S02]  /*1260*/  SEL R6, R6, R17, P0 ;  /* 0x0000001106067207 */ /* 0x000fe40000000000 */
[----:B------:R-:W-:Y:S02]  /*1270*/  SEL R9, R9, 0xffffffff, P1 ;  /* 0xffffffff09097807 */ /* 0x000fe40000800000 */
[----:B------:R-:W-:Y:S01]  /*1280*/  SEL R6, R6, 0xffffffff, P1 ;  /* 0xffffffff06067807 */ /* 0x000fe20000800000 */
[----:B------:R-:W-:Y:S06]  /*1290*/  RET.REL.NODEC R4 `(_Z22quadratic_sieve_kernelyPyPiiyy) ;  /* 0xffffffec04587950 */ /* 0x000fec0003c3ffff */
        .weak           $__internal_1_$__cuda_sm20_rem_u64
        .type           $__internal_1_$__cuda_sm20_rem_u64,@function
        .size           $__internal_1_$__cuda_sm20_rem_u64,(.L_x_141 - $__internal_1_$__cuda_sm20_rem_u64)
$__internal_1_$__cuda_sm20_rem_u64:
        /* <DEDUP_REMOVED lines=13> */
[----:B------:R-:W-:-:S04]  /*1370*/  IMAD.HI.U32 R18, P1, R17, R21, R18 ;  /* 0x0000001511127227 */ /* 0x000fc80007820012 */
[----:B------:R-:W-:Y:S01]  /*1380*/  IMAD.HI.U32 R21, R17, R23, RZ ;  /* 0x0000001711157227 */ /* 0x000fe200078e00ff */
[----:B------:R-:W-:-:S04]  /*1390*/  IADD3 R19, P2, PT, R25, R18, RZ ;  /* 0x0000001219137210 */ /* 0x000fc80007f5e0ff */
[----:B------:R-:W-:Y:S01]  /*13a0*/  IADD3.X R21, PT, PT, R21, R17, RZ, P0, !PT ;  /* 0x0000001115157210 */ /* 0x000fe200007fe4ff */
[----:B------:R-:W-:-:S03]  /*13b0*/  IMAD.WIDE.U32 R16, R19, R4, RZ ;  /* 0x0000000413107225 */ /* 0x000fc600078e00ff */
[----:B------:R-:W-:Y:S01]  /*13c0*/  IADD3.X R21, PT, PT, RZ, RZ, R21, P2, P1 ;  /* 0x000000ffff157210 */ /* 0x000fe200017e2415 */
[----:B------:R-:W-:Y:S01]  /*13d0*/  IMAD R18, R19, R5, R17 ;  /* 0x0000000513127224 */ /* 0x000fe200078e0211 */
[----:B------:R-:W-:-:S03]  /*13e0*/  IADD3 R17, P0, PT, RZ, -R16, RZ ;  /* 0x80000010ff117210 */ /* 0x000fc60007f1e0ff */
[----:B------:R-:W-:Y:S02]  /*13f0*/  IMAD R16, R21, R4, R18 ;  /* 0x0000000415107224 */ /* 0x000fe400078e0212 */
[----:B------:R-:W-:-:S04]  /*1400*/  IMAD.HI.U32 R18, R19, R17, RZ ;  /* 0x0000001113127227 */ /* 0x000fc800078e00ff */
[----:B------:R-:W-:-:S04]  /*1410*/  IMAD.X R16, RZ, RZ, ~R16, P0 ;  /* 0x000000ffff107224 */ /* 0x000fc800000e0e10 */
        /* <DEDUP_REMOVED lines=8> */
[----:B------:R-:W-:Y:S02]  /*14a0*/  IMAD.MOV.U32 R17, RZ, RZ, RZ ;  /* 0x000000ffff117224 */ /* 0x000fe400078e00ff */
[----:B------:R-:W-:-:S04]  /*14b0*/  IMAD.WIDE.U32 R16, R19, R6, R16 ;  /* 0x0000000613107225 */ /* 0x000fc800078e0010 */
[C---:B------:R-:W-:Y:S02]  /*14c0*/  IMAD R19, R21.reuse, R6, RZ ;  /* 0x0000000615137224 */ /* 0x040fe400078e02ff */
[----:B------:R-:W-:-:S04]  /*14d0*/  IMAD.HI.U32 R16, P0, R21, R9, R16 ;  /* 0x0000000915107227 */ /* 0x000fc80007800010 */
[----:B------:R-:W-:Y:S01]  /*14e0*/  IMAD.HI.U32 R18, R21, R6, RZ ;  /* 0x0000000615127227 */ /* 0x000fe200078e00ff */
[----:B------:R-:W-:-:S04]  /*14f0*/  IADD3 R19, P1, PT, R19, R16, RZ ;  /* 0x0000001013137210 */ /* 0x000fc80007f3e0ff */
[----:B------:R-:W-:Y:S01]  /*1500*/  IADD3.X R18, PT, PT, R18, RZ, RZ, P0, !PT ;  /* 0x000000ff12127210 */ /* 0x000fe200007fe4ff */
[----:B------:R-:W-:-:S04]  /*1510*/  IMAD.WIDE.U32 R16, R19, R4, RZ ;  /* 0x0000000413107225 */ /* 0x000fc800078e00ff */
[----:B------:R-:W-:Y:S02]  /*1520*/  IMAD.X R21, RZ, RZ, R18, P1 ;  /* 0x000000ffff157224 */ /* 0x000fe400008e0612 */
[----:B------:R-:W-:Y:S01]  /*1530*/  IMAD R19, R19, R5, R17 ;  /* 0x0000000513137224 */ /* 0x000fe200078e0211 */
[----:B------:R-:W-:-:S03]  /*1540*/  IADD3 R17, P1, PT, -R16, R9, RZ ;  /* 0x0000000910117210 */ /* 0x000fc60007f3e1ff */
[-C--:B------:R-:W-:Y:S01]  /*1550*/  IMAD R19, R21, R4.reuse, R19 ;  /* 0x0000000415137224 */ /* 0x080fe200078e0213 */
[----:B------:R-:W-:-:S03]  /*1560*/  ISETP.GE.U32.AND P0, PT, R17, R4, PT ;  /* 0x000000041100720c */ /* 0x000fc60003f06070 */
[----:B------:R-:W-:Y:S01]  /*1570*/  IMAD.X R16, R6, 0x1, ~R19, P1 ;  /* 0x0000000106107824 */ /* 0x000fe200008e0e13 */
[----:B------:R-:W-:-:S04]  /*1580*/  IADD3 R19, P1, PT, -R4, R17, RZ ;  /* 0x0000001104137210 */ /* 0x000fc80007f3e1ff */
[C---:B------:R-:W-:Y:S01]  /*1590*/  ISETP.GE.U32.AND.EX P0, PT, R16.reuse, R5, PT, P0 ;  /* 0x000000051000720c */ /* 0x040fe20003f06100 */
[----:B------:R-:W-:Y:S01]  /*15a0*/  IMAD.X R18, R16, 0x1, ~R5, P1 ;  /* 0x0000000110127824 */ /* 0x000fe200008e0e05 */
[----:B------:R-:W-:Y:S02]  /*15b0*/  ISETP.NE.U32.AND P1, PT, R4, RZ, PT ;  /* 0x000000ff0400720c */ /* 0x000fe40003f25070 */
[----:B------:R-:W-:Y:S02]  /*15c0*/  SEL R19, R19, R17, P0 ;  /* 0x0000001113137207 */ /* 0x000fe40000000000 */
[----:B------:R-:W-:Y:S02]  /*15d0*/  SEL R18, R18, R16, P0 ;  /* 0x0000001012127207 */ /* 0x000fe40000000000 */
[----:B------:R-:W-:Y:S02]  /*15e0*/  ISETP.GE.U32.AND P0, PT, R19, R4, PT ;  /* 0x000000041300720c */ /* 0x000fe40003f06070 */
[----:B------:R-:W-:Y:S01]  /*15f0*/  IADD3 R16, P2, PT, -R4, R19, RZ ;  /* 0x0000001304107210 */ /* 0x000fe20007f5e1ff */
[----:B------:R-:W-:Y:S01]  /*1600*/  IMAD.MOV.U32 R4, RZ, RZ, R2 ;  /* 0x000000ffff047224 */ /* 0x000fe200078e0002 */
[----:B------:R-:W-:-:S02]  /*1610*/  ISETP.GE.U32.AND.EX P0, PT, R18, R5, PT, P0 ;  /* 0x000000051200720c */ /* 0x000fc40003f06100 */
[CC--:B------:R-:W-:Y:S02]  /*1620*/  IADD3.X R17, PT, PT, ~R5.reuse, R18.reuse, RZ, P2, !PT ;  /* 0x0000001205117210 */ /* 0x0c0fe400017fe5ff */
[----:B------:R-:W-:Y:S01]  /*1630*/  ISETP.NE.AND.EX P1, PT, R5, RZ, PT, P1 ;  /* 0x000000ff0500720c */ /* 0x000fe20003f25310 */
[----:B------:R-:W-:Y:S01]  /*1640*/  IMAD.MOV.U32 R5, RZ, RZ, 0x0 ;  /* 0x00000000ff057424 */ /* 0x000fe200078e00ff */
[----:B------:R-:W-:Y:S02]  /*1650*/  SEL R16, R16, R19, P0 ;  /* 0x0000001310107207 */ /* 0x000fe40000000000 */
[----:B------:R-:W-:Y:S02]  /*1660*/  SEL R17, R17, R18, P0 ;  /* 0x0000001211117207 */ /* 0x000fe40000000000 */
[----:B------:R-:W-:Y:S02]  /*1670*/  SEL R16, R16, 0xffffffff, P1 ;  /* 0xffffffff10107807 */ /* 0x000fe40000800000 */
[----:B------:R-:W-:Y:S01]  /*1680*/  SEL R17, R17, 0xffffffff, P1 ;  /* 0xffffffff11117807 */ /* 0x000fe20000800000 */
[----:B------:R-:W-:Y:S06]  /*1690*/  RET.REL.NODEC R4 `(_Z22quadratic_sieve_kernelyPyPiiyy) ;  /* 0xffffffe804587950 */ /* 0x000fec0003c3ffff */
.L_x_24:
[----:B------:R-:W-:-:S00]  /*16a0*/  BRA `(.L_x_24) ;  /* 0xfffffffc00fc7947 */ /* 0x000fc0000383ffff */
[----:B------:R-:W-:-:S00]  /*16b0*/  NOP ;  /* 0x0000000000007918 */ /* 0x000fc00000000000 */
        /* <DEDUP_REMOVED lines=12> */
.L_x_141:


//--------------------- .text._Z27parallel_pollard_rho_kernelyPyPii --------------------------
	.section	.text._Z27parallel_pollard_rho_kernelyPyPii,"ax",@progbits
	.align	128
        .global         _Z27parallel_pollard_rho_kernelyPyPii
        .type           _Z27parallel_pollard_rho_kernelyPyPii,@function
        .size           _Z27parallel_pollard_rho_kernelyPyPii,(.L_x_143 - _Z27parallel_pollard_rho_kernelyPyPii)
        .other          _Z27parallel_pollard_rho_kernelyPyPii,@"STO_CUDA_ENTRY STV_DEFAULT"
_Z27parallel_pollard_rho_kernelyPyPii:
.text._Z27parallel_pollard_rho_kernelyPyPii:
[----:B------:R-:W0:Y:S01]  /*0000*/  LDC R1, c[0x0][0x37c] ;  /* 0x0000df00ff017b82 */ /* 0x000e220000000800 */
[----:B------:R-:W1:Y:S07]  /*0010*/  S2R R3, SR_TID.X ;  /* 0x0000000000037919 */ /* 0x000e6e0000002100 */
[----:B------:R-:W1:Y:S01]  /*0020*/  S2UR UR4, SR_CTAID.X ;  /* 0x00000000000479c3 */ /* 0x000e620000002500 */
[----:B0-----:R-:W-:Y:S01]  /*0030*/  VIADD R1, R1, 0xffffffd0 ;  /* 0xffffffd001017836 */ /* 0x001fe20000000000 */
[----:B------:R-:W0:Y:S06]  /*0040*/  LDCU.64 UR6, c[0x0][0x358] ;  /* 0x00006b00ff0677ac */ /* 0x000e2c0008000a00 */
[----:B------:R-:W1:Y:S02]  /*0050*/  LDC R0, c[0x0][0x360] ;  /* 0x0000d800ff007b82 */ /* 0x000e640000000800 */
[----:B-1----:R-:W-:-:S05]  /*0060*/  IMAD R0, R0, UR4, R3 ;  /* 0x0000000400007c24 */ /* 0x002fca000f8e0203 */
[----:B------:R-:W-:Y:S02]  /*0070*/  SHF.R.S32.HI R13, RZ, 0x1f, R0 ;  /* 0x0000001fff0d7819 */ /* 0x000fe40000011400 */
[----:B------:R-:W-:-:S06]  /*0080*/  CS2R R2, SR_CLOCKLO ;  /* 0x0000000000027805 */ /* 0x000fcc0000015000 */
[----:B------:R-:W-:Y:S01]  /*0090*/  IADD3 R2, P0, PT, R0, R2, RZ ;  /* 0x0000000200027210 */ /* 0x000fe20007f1e0ff */
[----:B------:R-:W-:Y:S03]  /*00a0*/  BSSY.RECONVERGENT B0, `(.L_x_25) ;  /* 0x000025f000007945 */ /* 0x000fe60003800200 */
[----:B------:R-:W-:Y:S01]  /*00b0*/  LOP3.LUT R2, R2, 0xaad26b49, RZ, 0x3c, !PT ;  /* 0xaad26b4902027812 */ /* 0x000fe200078e3cff */
[----:B------:R-:W-:Y:S01]  /*00c0*/  IMAD.X R3, R3, 0x1, R13, P0 ;  /* 0x0000000103037824 */ /* 0x000fe200000e060d */
[----:B------:R-:W-:-:S03]  /*00d0*/  ISETP.NE.AND P0, PT, R0, RZ, PT ;  /* 0x000000ff0000720c */ /* 0x000fc60003f05270 */
[----:B------:R-:W-:Y:S01]  /*00e0*/  IMAD R2, R2, 0x4182bed5, RZ ;  /* 0x4182bed502027824 */ /* 0x000fe200078e02ff */
[----:B------:R-:W-:-:S03]  /*00f0*/  LOP3.LUT R3, R3, 0xf7dcefdd, RZ, 0x3c, !PT ;  /* 0xf7dcefdd03037812 */ /* 0x000fc600078e3cff */
[C---:B------:R-:W-:Y:S01]  /*0100*/  VIADD R7, R2.reuse, 0x583f19 ;  /* 0x00583f1902077836 */ /* 0x040fe20000000000 */
[C---:B------:R-:W-:Y:S01]  /*0110*/  LOP3.LUT R4, R2.reuse, 0x159a55e5, RZ, 0x3c, !PT ;  /* 0x159a55e502047812 */ /* 0x040fe200078e3cff */
[----:B------:R-:W-:Y:S02]  /*0120*/  IMAD R9, R3, -0x658354e5, RZ ;  /* 0x9a7cab1b03097824 */ /* 0x000fe400078e02ff */
[C---:B------:R-:W-:Y:S02]  /*0130*/  VIADD R3, R2.reuse, 0x75bcd15 ;  /* 0x075bcd1502037836 */ /* 0x040fe40000000000 */
[C---:B------:R-:W-:Y:S01]  /*0140*/  VIADD R5, R9.reuse, 0x1f123bb5 ;  /* 0x1f123bb509057836 */ /* 0x040fe20000000000 */
[----:B------:R-:W-:Y:S02]  /*0150*/  IADD3 R2, PT, PT, R2, 0x64f0c9, R9 ;  /* 0x0064f0c902027810 */ /* 0x000fe40007ffe009 */
[----:B------:R-:W-:Y:S02]  /*0160*/  LOP3.LUT R6, R9, 0x5491333, RZ, 0x3c, !PT ;  /* 0x0549133309067812 */ /* 0x000fe400078e3cff */
[----:B------:R1:W-:Y:S04]  /*0170*/  STL.64 [R1+0x8], R4 ;  /* 0x0000080401007387 */ /* 0x0003e80000100a00 */
[----:B------:R1:W-:Y:S04]  /*0180*/  STL.64 [R1], R2 ;  /* 0x0000000201007387 */ /* 0x0003e80000100a00 */
[----:B------:R1:W-:Y:S01]  /*0190*/  STL.64 [R1+0x10], R6 ;  /* 0x0000100601007387 */ /* 0x0003e20000100a00 */
[----:B0-----:R-:W-:Y:S05]  /*01a0*/  @!P0 BRA `(.L_x_26) ;  /* 0x0000002400388947 */ /* 0x001fea0003800000 */
[----:B------:R-:W-:-:S07]  /*01b0*/  IMAD.MOV.U32 R12, RZ, RZ, RZ ;  /* 0x000000ffff0c7224 */ /* 0x000fce00078e00ff */
.L_x_35:
[----:B------:R-:W-:Y:S01]  /*01c0*/  LOP3.LUT R19, R0, 0x3, RZ, 0xc0, !PT ;  /* 0x0000000300137812 */ /* 0x000fe200078ec0ff */
[----:B------:R-:W-:Y:S03]  /*01d0*/  BSSY.RECONVERGENT B1, `(.L_x_27) ;  /* 0x0000245000017945 */ /* 0x000fe60003800200 */
[----:B------:R-:W-:-:S04]  /*01e0*/  ISETP.NE.U32.AND P0, PT, R19, RZ, PT ;  /* 0x000000ff1300720c */ /* 0x000fc80003f05070 */
[----:B------:R-:W-:-:S13]  /*01f0*/  ISETP.NE.AND.EX P0, PT, RZ, RZ, PT, P0 ;  /* 0x000000ffff00720c */ /* 0x000fda0003f05300 */
[----:B0-23--:R-:W-:Y:S05]  /*0200*/  @!P0 BRA `(.L_x_28) ;  /* 0x0000002400048947 */ /* 0x00dfea0003800000 */
[----:B------:R-:W0:Y:S01]  /*0210*/  LDC.64 R8, c[0x4][RZ] ;  /* 0x01000000ff087b82 */ /* 0x000e220000000a00 */
[----:B------:R-:W-:Y:S01]  /*0220*/  IMAD.MOV.U32 R14, RZ, RZ, RZ ;  /* 0x000000ffff0e7224 */ /* 0x000fe200078e00ff */
[----:B-1----:R-:W-:Y:S02]  /*0230*/  CS2R R6, SRZ ;  /* 0x0000000000067805 */ /* 0x002fe4000001ff00 */
[----:B------:R-:W-:Y:S01]  /*0240*/  CS2R R4, SRZ ;  /* 0x0000000000047805 */ /* 0x000fe2000001ff00 */
[----:B------:R-:W-:Y:S02]  /*0250*/  IMAD.MOV.U32 R3, RZ, RZ, RZ ;  /* 0x000000ffff037224 */ /* 0x000fe400078e00ff */
[----:B0-----:R-:W-:-:S07]  /*0260*/  IMAD.WIDE.U32 R8, R12, 0xc80, R8 ;  /* 0x00000c800c087825 */ /* 0x001fce00078e0008 */
.L_x_30:
[----:B------:R-:W-:-:S06]  /*0270*/  IMAD R15, R14, 0x4, R1 ;  /* 0x000000040e0f7824 */ /* 0x000fcc00078e0201 */
[----:B------:R-:W5:Y:S01]  /*0280*/  LDL R15, [R15+0x4] ;  /* 0x000004000f0f7983 */ /* 0x000f620000100800 */
[----:B------:R-:W-:Y:S01]  /*0290*/  IMAD.SHL.U32 R16, R14, 0x20, RZ ;  /* 0x000000200e107824 */ /* 0x000fe200078e00ff */
[----:B------:R-:W-:-:S06]  /*02a0*/  UMOV UR4, URZ ;  /* 0x000000ff00047c82 */ /* 0x000fcc0008000000 */
.L_x_29:
[----:B-----5:R-:W-:Y:S01]  /*02b0*/  SHF.R.U32.HI R23, RZ, UR4, R15 ;  /* 0x00000004ff177c19 */ /* 0x020fe2000801160f */
[----:B------:R-:W-:-:S03]  /*02c0*/  VIADD R10, R16, UR4 ;  /* 0x00000004100a7c36 */ /* 0x000fc60008000000 */
[----:B------:R-:W-:-:S04]  /*02d0*/  LOP3.LUT R11, R23, 0x1, RZ, 0xc0, !PT ;  /* 0x00000001170b7812 */ /* 0x000fc800078ec0ff */
[----:B------:R-:W-:Y:S01]  /*02e0*/  ISETP.NE.U32.AND P0, PT, R11, 0x1, PT ;  /* 0x000000010b00780c */ /* 0x000fe20003f05070 */
[----:B------:R-:W-:-:S03]  /*02f0*/  IMAD R11, R10, 0x5, RZ ;  /* 0x000000050a0b7824 */ /* 0x000fc600078e02ff */
[----:B------:R-:W-:Y:S01]  /*0300*/  R2P PR, R23, 0x7e ;  /* 0x0000007e17007804 */ /* 0x000fe20000000000 */
[----:B------:R-:W-:-:S08]  /*0310*/  IMAD.WIDE.U32 R10, R11, 0x4, R8 ;  /* 0x000000040b0a7825 */ /* 0x000fd000078e0008 */
[----:B------:R-:W2:Y:S04]  /*0320*/  @!P0 LDG.E R18, desc[UR6][R10.64+0x10] ;  /* 0x000010060a128981 */ /* 0x000ea8000c1e1900 */
[----:B------:R-:W3:Y:S04]  /*0330*/  @P1 LDG.E R20, desc[UR6][R10.64+0x24] ;  /* 0x000024060a141981 */ /* 0x000ee8000c1e1900 */
[----:B------:R-:W4:Y:S04]  /*0340*/  @P2 LDG.E R22, desc[UR6][R10.64+0x38] ;  /* 0x000038060a162981 */ /* 0x000f28000c1e1900 */
[----:B------:R-:W4:Y:S04]  /*0350*/  @!P0 LDG.E R17, desc[UR6][R10.64+0x4] ;  /* 0x000004060a118981 */ /* 0x000f28000c1e1900 */
[----:B------:R-:W4:Y:S04]  /*0360*/  @!P0 LDG.E R21, desc[UR6][R10.64+0xc] ;  /* 0x00000c060a158981 */ /* 0x000f28000c1e1900 */
[----:B------:R-:W4:Y:S04]  /*0370*/  @P3 LDG.E R24, desc[UR6][R10.64+0x4c] ;  /* 0x00004c060a183981 */ /* 0x000f28000c1e1900 */
[----:B------:R-:W4:Y:S04]  /*0380*/  @P2 LDG.E R25, desc[UR6][R10.64+0x2c] ;  /* 0x00002c060a192981 */ /* 0x000f28000c1e1900 */
[----:B------:R-:W4:Y:S04]  /*0390*/  @P4 LDG.E R26, desc[UR6][R10.64+0x60] ;  /* 0x000060060a1a4981 */ /* 0x000f28000c1e1900 */
[----:B------:R-:W4:Y:S01]  /*03a0*/  @P2 LDG.E R27, desc[UR6][R10.64+0x34] ;  /* 0x000034060a1b2981 */ /* 0x000f22000c1e1900 */
[----:B--2---:R-:W-:-:S03]  /*03b0*/  @!P0 LOP3.LUT R7, R7, R18, RZ, 0x3c, !PT ;  /* 0x0000001207078212 */ /* 0x004fc600078e3cff */
[----:B------:R-:W2:Y:S01]  /*03c0*/  @!P0 LDG.E R18, desc[UR6][R10.64] ;  /* 0x000000060a128981 */ /* 0x000ea2000c1e1900 */
[----:B---3--:R-:W-:-:S03]  /*03d0*/  @P1 LOP3.LUT R7, R7, R20, RZ, 0x3c, !PT ;  /* 0x0000001407071212 */ /* 0x008fc600078e3cff */
[----:B------:R-:W3:Y:S01]  /*03e0*/  @!P0 LDG.E R20, desc[UR6][R10.64+0x8] ;  /* 0x000008060a148981 */ /* 0x000ee2000c1e1900 */
[----:B----4-:R-:W-:-:S03]  /*03f0*/  @P2 LOP3.LUT R7, R7, R22, RZ, 0x3c, !PT ;  /* 0x0000001607072212 */ /* 0x010fc600078e3cff */
[----:B------:R-:W4:Y:S01]  /*0400*/  @P1 LDG.E R22, desc[UR6][R10.64+0x14] ;  /* 0x000014060a161981 */ /* 0x000f22000c1e1900 */
[----:B------:R-:W-:-:S03]  /*0410*/  @!P0 LOP3.LUT R4, R4, R17, RZ, 0x3c, !PT ;  /* 0x0000001104048212 */ /* 0x000fc600078e3cff */
[----:B------:R-:W4:Y:S01]  /*0420*/  @P1 LDG.E R17, desc[UR6][R10.64+0x18] ;  /* 0x000018060a111981 */ /* 0x000f22000c1e1900 */
[----:B------:R-:W-:-:S03]  /*0430*/  @!P0 LOP3.LUT R6, R6, R21, RZ, 0x3c, !PT ;  /* 0x0000001506068212 */ /* 0x000fc600078e3cff */
[----:B------:R-:W4:Y:S01]  /*0440*/  @P1 LDG.E R21, desc[UR6][R10.64+0x20] ;  /* 0x000020060a151981 */ /* 0x000f22000c1e1900 */
[----:B------:R-:W-:-:S03]  /*0450*/  @P3 LOP3.LUT R7, R7, R24, RZ, 0x3c, !PT ;  /* 0x0000001807073212 */ /* 0x000fc600078e3cff */
[----:B------:R-:W4:Y:S01]  /*0460*/  @P5 LDG.E R24, desc[UR6][R10.64+0x74] ;  /* 0x000074060a185981 */ /* 0x000f22000c1e1900 */
[----:B--2---:R-:W-:-:S03]  /*0470*/  @!P0 LOP3.LUT R3, R3, R18, RZ, 0x3c, !PT ;  /* 0x0000001203038212 */ /* 0x004fc600078e3cff */
[----:B------:R-:W2:Y:S01]  /*0480*/  @P1 LDG.E R18, desc[UR6][R10.64+0x1c] ;  /* 0x00001c060a121981 */ /* 0x000ea2000c1e1900 */
[----:B---3--:R-:W-:-:S03]  /*0490*/  @!P0 LOP3.LUT R5, R5, R20, RZ, 0x3c, !PT ;  /* 0x0000001405058212 */ /* 0x008fc600078e3cff */
[----:B------:R-:W3:Y:S01]  /*04a0*/  @P2 LDG.E R20, desc[UR6][R10.64+0x28] ;  /* 0x000028060a142981 */ /* 0x000ee2000c1e1900 */
[----:B----4-:R-:W-:-:S03]  /*04b0*/  @P1 LOP3.LUT R3, R3, R22, RZ, 0x3c, !PT ;  /* 0x0000001603031212 */ /* 0x010fc600078e3cff */
[----:B------:R-:W4:Y:S01]  /*04c0*/  @P2 LDG.E R22, desc[UR6][R10.64+0x30] ;  /* 0x000030060a162981 */ /* 0x000f22000c1e1900 */
[----:B------:R-:W-:-:S03]  /*04d0*/  @P1 LOP3.LUT R4, R4, R17, RZ, 0x3c, !PT ;  /* 0x0000001104041212 */ /* 0x000fc600078e3cff */
[----:B------:R-:W4:Y:S01]  /*04e0*/  @P3 LDG.E R17, desc[UR6][R10.64+0x40] ;  /* 0x000040060a113981 */ /* 0x000f22000c1e1900 */
[----:B------:R-:W-:Y:S02]  /*04f0*/  @P1 LOP3.LUT R6, R6, R21, RZ, 0x3c, !PT ;  /* 0x0000001506061212 */ /* 0x000fe400078e3cff */
[----:B------:R-:W-:Y:S01]  /*0500*/  @P2 LOP3.LUT R4, R4, R25, RZ, 0x3c, !PT ;  /* 0x0000001904042212 */ /* 0x000fe200078e3cff */
[----:B------:R-:W4:Y:S04]  /*0510*/  @P3 LDG.E R21, desc[UR6][R10.64+0x48] ;  /* 0x000048060a153981 */ /* 0x000f28000c1e1900 */
[----:B------:R-:W4:Y:S01]  /*0520*/  @P4 LDG.E R25, desc[UR6][R10.64+0x54] ;  /* 0x000054060a194981 */ /* 0x000f22000c1e1900 */
[----:B--2---:R-:W-:-:S03]  /*0530*/  @P1 LOP3.LUT R5, R5, R18, RZ, 0x3c, !PT ;  /* 0x0000001205051212 */ /* 0x004fc600078e3cff */
[----:B------:R-:W2:Y:S01]  /*0540*/  @P3 LDG.E R18, desc[UR6][R10.64+0x3c] ;  /* 0x00003c060a123981 */ /* 0x000ea2000c1e1900 */
[----:B---3--:R-:W-:-:S03]  /*0550*/  @P2 LOP3.LUT R3, R3, R20, RZ, 0x3c, !PT ;  /* 0x0000001403032212 */ /* 0x008fc600078e3cff */
[----:B------:R-:W3:Y:S01]  /*0560*/  @P3 LDG.E R20, desc[UR6][R10.64+0x44] ;  /* 0x000044060a143981 */ /* 0x000ee2000c1e1900 */
[----:B----4-:R-:W-:-:S03]  /*0570*/  @P2 LOP3.LUT R5, R5, R22, RZ, 0x3c, !PT ;  /* 0x0000001605052212 */ /* 0x010fc600078e3cff */
[----:B------:R-:W4:Y:S01]  /*0580*/  @P4 LDG.E R22, desc[UR6][R10.64+0x50] ;  /* 0x000050060a164981 */ /* 0x000f22000c1e1900 */
[----:B------:R-:W-:Y:S02]  /*0590*/  @P4 LOP3.LUT R7, R7, R26, RZ, 0x3c, !PT ;  /* 0x0000001a07074212 */ /* 0x000fe400078e3cff */
[----:B------:R-:W-:Y:S01]  /*05a0*/  @P2 LOP3.LUT R6, R6, R27, RZ, 0x3c, !PT ;  /* 0x0000001b06062212 */ /* 0x000fe200078e3cff */
[----:B------:R-:W4:Y:S01]  /*05b0*/  @P6 LDG.E R26, desc[UR6][R10.64+0x88] ;  /* 0x000088060a1a6981 */ /* 0x000f22000c1e1900 */
[----:B------:R-:W-:Y:S02]  /*05c0*/  @P5 LOP3.LUT R7, R7, R24, RZ, 0x3c, !PT ;  /* 0x0000001807075212 */ /* 0x000fe400078e3cff */
[----:B------:R-:W-:Y:S01]  /*05d0*/  @P3 LOP3.LUT R4, R4, R17, RZ, 0x3c, !PT ;  /* 0x0000001104043212 */ /* 0x000fe200078e3cff */
[----:B------:R-:W4:Y:S01]  /*05e0*/  @P4 LDG.E R24, desc[UR6][R10.64+0x58] ;  /* 0x000058060a184981 */ /* 0x000f22000c1e1900 */
[----:B------:R-:W-:-:S03]  /*05f0*/  @P3 LOP3.LUT R6, R6, R21, RZ, 0x3c, !PT ;  /* 0x0000001506063212 */ /* 0x000fc600078e3cff */
[----:B------:R-:W4:Y:S01]  /*0600*/  @P4 LDG.E R17, desc[UR6][R10.64+0x5c] ;  /* 0x00005c060a114981 */ /* 0x000f22000c1e1900 */
[----:B------:R-:W-:-:S03]  /*0610*/  @P4 LOP3.LUT R4, R4, R25, RZ, 0x3c, !PT ;  /* 0x0000001904044212 */ /* 0x000fc600078e3cff */
[----:B------:R-:W4:Y:S04]  /*0620*/  @P5 LDG.E R21, desc[UR6][R10.64+0x68] ;  /* 0x000068060a155981 */ /* 0x000f28000c1e1900 */
[----:B------:R-:W4:Y:S01]  /*0630*/  @P5 LDG.E R25, desc[UR6][R10.64+0x70] ;  /* 0x000070060a195981 */ /* 0x000f22000c1e1900 */
[----:B------:R-:W-:-:S03]  /*0640*/  LOP3.LUT P0, RZ, R23, 0x80, RZ, 0xc0, !PT ;  /* 0x0000008017ff7812 */ /* 0x000fc6000780c0ff */
[----:B------:R-:W4:Y:S01]  /*0650*/  @P6 LDG.E R27, desc[UR6][R10.64+0x7c] ;  /* 0x00007c060a1b6981 */ /* 0x000f22000c1e1900 */
[----:B--2---:R-:W-:-:S03]  /*0660*/  @P3 LOP3.LUT R3, R3, R18, RZ, 0x3c, !PT ;  /* 0x0000001203033212 */ /* 0x004fc600078e3cff */
[----:B------:R-:W2:Y:S01]  /*0670*/  @P5 LDG.E R18, desc[UR6][R10.64+0x64] ;  /* 0x000064060a125981 */ /* 0x000ea2000c1e1900 */
[----:B---3--:R-:W-:-:S03]  /*0680*/  @P3 LOP3.LUT R5, R5, R20, RZ, 0x3c, !PT ;  /* 0x0000001405053212 */ /* 0x008fc600078e3cff */
[----:B------:R-:W3:Y:S01]  /*0690*/  @P5 LDG.E R20, desc[UR6][R10.64+0x6c] ;  /* 0x00006c060a145981 */ /* 0x000ee2000c1e1900 */
[----:B----4-:R-:W-:-:S03]  /*06a0*/  @P4 LOP3.LUT R3, R3, R22, RZ, 0x3c, !PT ;  /* 0x0000001603034212 */ /* 0x010fc600078e3cff */
[----:B------:R-:W4:Y:S01]  /*06b0*/  @P6 LDG.E R22, desc[UR6][R10.64+0x78] ;  /* 0x000078060a166981 */ /* 0x000f22000c1e1900 */
[----:B------:R-:W-:-:S03]  /*06c0*/  @P4 LOP3.LUT R5, R5, R24, RZ, 0x3c, !PT ;  /* 0x0000001805054212 */ /* 0x000fc600078e3cff */
[----:B------:R-:W4:Y:S01]  /*06d0*/  @P0 LDG.E R24, desc[UR6][R10.64+0x9c] ;  /* 0x00009c060a180981 */ /* 0x000f22000c1e1900 */
[----:B------:R-:W-:-:S03]  /*06e0*/  @P4 LOP3.LUT R6, R6, R17, RZ, 0x3c, !PT ;  /* 0x0000001106064212 */ /* 0x000fc600078e3cff */
[----:B------:R-:W4:Y:S01]  /*06f0*/  @P6 LDG.E R17, desc[UR6][R10.64+0x84] ;  /* 0x000084060a116981 */ /* 0x000f22000c1e1900 */
[----:B------:R-:W-:-:S03]  /*0700*/  @P5 LOP3.LUT R4, R4, R21, RZ, 0x3c, !PT ;  /* 0x0000001504045212 */ /* 0x000fc600078e3cff */
[----:B------:R-:W4:Y:S01]  /*0710*/  @P0 LDG.E R21, desc[UR6][R10.64+0x90] ;  /* 0x000090060a150981 */ /* 0x000f22000c1e1900 */
[----:B------:R-:W-:-:S03]  /*0720*/  @P5 LOP3.LUT R6, R6, R25, RZ, 0x3c, !PT ;  /* 0x0000001906065212 */ /* 0x000fc600078e3cff */
        /* <DEDUP_REMOVED lines=8> */
[----:B------:R-:W-:Y:S02]  /*07b0*/  @P6 LOP3.LUT R4, R4, R27, RZ, 0x3c, !PT ;  /* 0x0000001b04046212 */ /* 0x000fe400078e3cff */
[----:B------:R-:W-:Y:S02]  /*07c0*/  @P0 LOP3.LUT R7, R7, R24, RZ, 0x3c, !PT ;  /* 0x0000001807070212 */ /* 0x000fe400078e3cff */
[----:B------:R-:W-:Y:S02]  /*07d0*/  @P6 LOP3.LUT R6, R6, R17, RZ, 0x3c, !PT ;  /* 0x0000001106066212 */ /* 0x000fe400078e3cff */
[----:B------:R-:W-:Y:S02]  /*07e0*/  @P0 LOP3.LUT R4, R4, R21, RZ, 0x3c, !PT ;  /* 0x0000001504040212 */ /* 0x000fe400078e3cff */
[----:B------:R-:W-:-:S02]  /*07f0*/  @P0 LOP3.LUT R6, R6, R25, RZ, 0x3c, !PT ;  /* 0x0000001906060212 */ /* 0x000fc400078e3cff */
[----:B--2---:R-:W-:Y:S02]  /*0800*/  @P6 LOP3.LUT R5, R5, R18, RZ, 0x3c, !PT ;  /* 0x0000001205056212 */ /* 0x004fe400078e3cff */
[----:B---3--:R-:W-:Y:S02]  /*0810*/  @P0 LOP3.LUT R3, R3, R20, RZ, 0x3c, !PT ;  /* 0x0000001403030212 */ /* 0x008fe400078e3cff */
[----:B----4-:R-:W-:Y:S02]  /*0820*/  @P0 LOP3.LUT R5, R5, R22, RZ, 0x3c, !PT ;  /* 0x0000001605050212 */ /* 0x010fe400078e3cff */
[----:B------:R-:W-:-:S13]  /*0830*/  R2P PR, R23.B1, 0x7f ;  /* 0x0000007f17007804 */ /* 0x000fda0000001000 */
[----:B------:R-:W2:Y:S04]  /*0840*/  @P0 LDG.E R18, desc[UR6][R10.64+0xa0] ;  /* 0x0000a0060a120981 */ /* 0x000ea8000c1e1900 */
[----:B------:R-:W3:Y:S04]  /*0850*/  @P0 LDG.E R21, desc[UR6][R10.64+0xa4] ;  /* 0x0000a4060a150981 */ /* 0x000ee8000c1e1900 */
[----:B------:R-:W4:Y:S04]  /*0860*/  @P0 LDG.E R20, desc[UR6][R10.64+0xa8] ;  /* 0x0000a8060a140981 */ /* 0x000f28000c1e1900 */
[----:B------:R-:W4:Y:S04]  /*0870*/  @P0 LDG.E R22, desc[UR6][R10.64+0xb0] ;  /* 0x0000b0060a160981 */ /* 0x000f28000c1e1900 */
[----:B------:R-:W4:Y:S04]  /*0880*/  @P0 LDG.E R25, desc[UR6][R10.64+0xac] ;  /* 0x0000ac060a190981 */ /* 0x000f28000c1e1900 */
[----:B------:R-:W4:Y:S04]  /*0890*/  @P1 LDG.E R24, desc[UR6][R10.64+0xb4] ;  /* 0x0000b4060a181981 */ /* 0x000f28000c1e1900 */
        /* <DEDUP_REMOVED lines=9> */
[----:B------:R-:W2:Y:S01]  /*0930*/  @P1 LDG.E R22, desc[UR6][R10.64+0xc4] ;  /* 0x0000c4060a161981 */ /* 0x000ea2000c1e1900 */
[----:B------:R-:W-:Y:S02]  /*0940*/  @P0 LOP3.LUT R6, R6, R25, RZ, 0x3c, !PT ;  /* 0x0000001906060212 */ /* 0x000fe400078e3cff */
[----:B------:R-:W-:Y:S01]  /*0950*/  LOP3.LUT P0, RZ, R23, 0x8000, RZ, 0xc0, !PT ;  /* 0x0000800017ff7812 */ /* 0x000fe2000780c0ff */
[----:B------:R-:W2:Y:S01]  /*0960*/  @P2 LDG.E R25, desc[UR6][R10.64+0xd4] ;  /* 0x0000d4060a192981 */ /* 0x000ea2000c1e1900 */
[----:B------:R-:W-:-:S03]  /*0970*/  @P1 LOP3.LUT R3, R3, R24, RZ, 0x3c, !PT ;  /* 0x0000001803031212 */ /* 0x000fc600078e3cff */
[----:B------:R-:W2:Y:S04]  /*0980*/  @P2 LDG.E R24, desc[UR6][R10.64+0xc8] ;  /* 0x0000c8060a182981 */ /* 0x000ea8000c1e1900 */
[----:B------:R-:W2:Y:S01]  /*0990*/  @P2 LDG.E R23, desc[UR6][R10.64+0xcc] ;  /* 0x0000cc060a172981 */ /* 0x000ea2000c1e1900 */
[----:B------:R-:W-:-:S03]  /*09a0*/  @P1 LOP3.LUT R4, R4, R17, RZ, 0x3c, !PT ;  /* 0x0000001104041212 */ /* 0x000fc600078e3cff */
[----:B------:R-:W2:Y:S01]  /*09b0*/  @P3 LDG.E R17, desc[UR6][R10.64+0xe0] ;  /* 0x0000e0060a113981 */ /* 0x000ea2000c1e1900 */
[----:B---3--:R-:W-:-:S03]  /*09c0*/  @P1 LOP3.LUT R6, R6, R21, RZ, 0x3c, !PT ;  /* 0x0000001506061212 */ /* 0x008fc600078e3cff */
[----:B------:R-:W3:Y:S01]  /*09d0*/  @P3 LDG.E R21, desc[UR6][R10.64+0xe8] ;  /* 0x0000e8060a153981 */ /* 0x000ee2000c1e1900 */
[----:B----4-:R-:W-:-:S03]  /*09e0*/  @P1 LOP3.LUT R5, R5, R20, RZ, 0x3c, !PT ;  /* 0x0000001405051212 */ /* 0x010fc600078e3cff */
[----:B------:R-:W4:Y:S01]  /*09f0*/  @P3 LDG.E R20, desc[UR6][R10.64+0xdc] ;  /* 0x0000dc060a143981 */ /* 0x000f22000c1e1900 */
[----:B--2---:R-:W-:-:S03]  /*0a00*/  @P1 LOP3.LUT R7, R7, R22, RZ, 0x3c, !PT ;  /* 0x0000001607071212 */ /* 0x004fc600078e3cff */
[----:B------:R-:W2:Y:S01]  /*0a10*/  @P3 LDG.E R22, desc[UR6][R10.64+0xe4] ;  /* 0x0000e4060a163981 */ /* 0x000ea2000c1e1900 */
[----:B------:R-:W-:Y:S02]  /*0a20*/  @P2 LOP3.LUT R5, R5, R26, RZ, 0x3c, !PT ;  /* 0x0000001a05052212 */ /* 0x000fe400078e3cff */
[----:B------:R-:W-:Y:S01]  /*0a30*/  @P2 LOP3.LUT R7, R7, R18, RZ, 0x3c, !PT ;  /* 0x0000001207072212 */ /* 0x000fe200078e3cff */
[----:B------:R-:W2:Y:S01]  /*0a40*/  @P4 LDG.E R26, desc[UR6][R10.64+0xf0] ;  /* 0x0000f0060a1a4981 */ /* 0x000ea2000c1e1900 */
[----:B------:R-:W-:-:S03]  /*0a50*/  @P2 LOP3.LUT R3, R3, R24, RZ, 0x3c, !PT ;  /* 0x0000001803032212 */ /* 0x000fc600078e3cff */
[----:B------:R-:W2:Y:S01]  /*0a60*/  @P4 LDG.E R18, desc[UR6][R10.64+0xf8] ;  /* 0x0000f8060a124981 */ /* 0x000ea2000c1e1900 */
[----:B------:R-:W-:-:S03]  /*0a70*/  @P2 LOP3.LUT R4, R4, R23, RZ, 0x3c, !PT ;  /* 0x0000001704042212 */ /* 0x000fc600078e3cff */
[----:B------:R-:W2:Y:S04]  /*0a80*/  @P3 LDG.E R24, desc[UR6][R10.64+0xec] ;  /* 0x0000ec060a183981 */ /* 0x000ea8000c1e1900 */
[----:B------:R-:W2:Y:S01]  /*0a90*/  @P4 LDG.E R23, desc[UR6][R10.64+0xf4] ;  /* 0x0000f4060a174981 */ /* 0x000ea2000c1e1900 */
[----:B------:R-:W-:Y:S02]  /*0aa0*/  @P2 LOP3.LUT R6, R6, R25, RZ, 0x3c, !PT ;  /* 0x0000001906062212 */ /* 0x000fe400078e3cff */
[----:B------:R-:W-:Y:S01]  /*0ab0*/  @P3 LOP3.LUT R4, R4, R17, RZ, 0x3c, !PT ;  /* 0x0000001104043212 */ /* 0x000fe200078e3cff */
[----:B------:R-:W2:Y:S04]  /*0ac0*/  @P0 LDG.E R25, desc[UR6][R10.64+0x138] ;  /* 0x000138060a190981 */ /* 0x000ea8000c1e1900 */
[----:B------:R-:W2:Y:S01]  /*0ad0*/  @P4 LDG.E R17, desc[UR6][R10.64+0xfc] ;  /* 0x0000fc060a114981 */ /* 0x000ea2000c1e1900 */
[----:B---3--:R-:W-:-:S03]  /*0ae0*/  @P3 LOP3.LUT R6, R6, R21, RZ, 0x3c, !PT ;  /* 0x0000001506063212 */ /* 0x008fc600078e3cff */
[----:B------:R-:W3:Y:S01]  /*0af0*/  @P5 LDG.E R21, desc[UR6][R10.64+0x108] ;  /* 0x000108060a155981 */ /* 0x000ee2000c1e1900 */
[----:B----4-:R-:W-:-:S03]  /*0b00*/  @P3 LOP3.LUT R3, R3, R20, RZ, 0x3c, !PT ;  /* 0x0000001403033212 */ /* 0x010fc600078e3cff */
[----:B------:R-:W4:Y:S01]  /*0b10*/  @P4 LDG.E R20, desc[UR6][R10.64+0x100] ;  /* 0x000100060a144981 */ /* 0x000f22000c1e1900 */
[----:B--2---:R-:W-:-:S03]  /*0b20*/  @P3 LOP3.LUT R5, R5, R22, RZ, 0x3c, !PT ;  /* 0x0000001605053212 */ /* 0x004fc600078e3cff */
[----:B------:R-:W2:Y:S01]  /*0b30*/  @P5 LDG.E R22, desc[UR6][R10.64+0x104] ;  /* 0x000104060a165981 */ /* 0x000ea2000c1e1900 */
[----:B------:R-:W-:-:S03]  /*0b40*/  @P4 LOP3.LUT R3, R3, R26, RZ, 0x3c, !PT ;  /* 0x0000001a03034212 */ /* 0x000fc600078e3cff */
        /* <DEDUP_REMOVED lines=23> */
[----:B------:R-:W-:-:S04]  /*0cc0*/  UIADD3 UR4, UPT, UPT, UR4, 0x10, URZ ;  /* 0x0000001004047890 */ /* 0x000fc8000fffe0ff */
[----:B------:R-:W-:Y:S01]  /*0cd0*/  UISETP.NE.AND UP0, UPT, UR4, 0x20, UPT ;  /* 0x000000200400788c */ /* 0x000fe2000bf05270 */
[----:B------:R-:W-:Y:S02]  /*0ce0*/  @P6 LOP3.LUT R4, R4, R17, RZ, 0x3c, !PT ;  /* 0x0000001104046212 */ /* 0x000fe400078e3cff */
[----:B---3--:R-:W-:Y:S02]  /*0cf0*/  @P6 LOP3.LUT R6, R6, R21, RZ, 0x3c, !PT ;  /* 0x0000001506066212 */ /* 0x008fe400078e3cff */
[----:B----4-:R-:W-:Y:S02]  /*0d00*/  @P6 LOP3.LUT R5, R5, R20, RZ, 0x3c, !PT ;  /* 0x0000001405056212 */ /* 0x010fe400078e3cff */
[----:B--2---:R-:W-:Y:S02]  /*0d10*/  @P6 LOP3.LUT R7, R7, R22, RZ, 0x3c, !PT ;  /* 0x0000001607076212 */ /* 0x004fe400078e3cff */
[----:B------:R-:W-:Y:S02]  /*0d20*/  @P0 LOP3.LUT R6, R6, R25, RZ, 0x3c, !PT ;  /* 0x0000001906060212 */ /* 0x000fe400078e3cff */
[----:B------:R-:W-:-:S02]  /*0d30*/  @P0 LOP3.LUT R7, R7, R26, RZ, 0x3c, !PT ;  /* 0x0000001a07070212 */ /* 0x000fc400078e3cff */
[----:B------:R-:W-:Y:S02]  /*0d40*/  @P0 LOP3.LUT R5, R5, R18, RZ, 0x3c, !PT ;  /* 0x0000001205050212 */ /* 0x000fe400078e3cff */
[----:B------:R-:W-:Y:S02]  /*0d50*/  @P0 LOP3.LUT R3, R3, R24, RZ, 0x3c, !PT ;  /* 0x0000001803030212 */ /* 0x000fe400078e3cff */
[----:B------:R-:W-:Y:S01]  /*0d60*/  @P0 LOP3.LUT R4, R4, R23, RZ, 0x3c, !PT ;  /* 0x0000001704040212 */ /* 0x000fe200078e3cff */
[----:B------:R-:W-:Y:S06]  /*0d70*/  BRA.U UP0, `(.L_x_29) ;  /* 0xfffffff5004c7547 */ /* 0x000fec000b83ffff */
[----:B------:R-:W-:-:S05]  /*0d80*/  VIADD R14, R14, 0x1 ;  /* 0x000000010e0e7836 */ /* 0x000fca0000000000 */
[----:B------:R-:W-:-:S13]  /*0d90*/  ISETP.NE.AND P0, PT, R14, 0x5, PT ;  /* 0x000000050e00780c */ /* 0x000fda0003f05270 */
[----:B------:R-:W-:Y:S05]  /*0da0*/  @P0 BRA `(.L_x_30) ;  /* 0xfffffff400300947 */ /* 0x000fea000383ffff */
[----:B------:R0:W-:Y:S01]  /*0db0*/  STL [R1+0x4], R3 ;  /* 0x0000040301007387 */ /* 0x0001e20000100800 */
[----:B------:R-:W-:-:S03]  /*0dc0*/  ISETP.NE.U32.AND P0, PT, R19, 0x1, PT ;  /* 0x000000011300780c */ /* 0x000fc60003f05070 */
[----:B------:R0:W-:Y:S01]  /*0dd0*/  STL.64 [R1+0x8], R4 ;  /* 0x0000080401007387 */ /* 0x0001e20000100a00 */
[----:B------:R-:W-:-:S03]  /*0de0*/  ISETP.NE.AND.EX P0, PT, RZ, RZ, PT, P0 ;  /* 0x000000ffff00720c */ /* 0x000fc60003f05300 */
[----:B------:R0:W-:Y:S10]  /*0df0*/  STL.64 [R1+0x10], R6 ;  /* 0x0000100601007387 */ /* 0x0001f40000100a00 */
[----:B------:R-:W-:Y:S05]  /*0e00*/  @!P0 BRA `(.L_x_28) ;  /* 0x0000001800048947 */ /* 0x000fea0003800000 */
[----:B------:R-:W-:Y:S01]  /*0e10*/  UMOV UR4, URZ ;  /* 0x000000ff00047c82 */ /* 0x000fe20008000000 */
[----:B------:R-:W-:Y:S01]  /*0e20*/  UMOV UR5, URZ ;  /* 0x000000ff00057c82 */ /* 0x000fe20008000000 */
[----:B------:R-:W-:Y:S02]  /*0e30*/  IMAD.MOV.U32 R14, RZ, RZ, RZ ;  /* 0x000000ffff0e7224 */ /* 0x000fe400078e00ff */
[----:B0-----:R-:W-:Y:S02]  /*0e40*/  IMAD.MOV.U32 R3, RZ, RZ, RZ ;  /* 0x000000ffff037224 */ /* 0x001fe400078e00ff */
[----:B------:R-:W-:Y:S02]  /*0e50*/  IMAD.U32 R7, RZ, RZ, UR4 ;  /* 0x00000004ff077e24 */ /* 0x000fe4000f8e00ff */
[----:B------:R-:W-:Y:S02]  /*0e60*/  IMAD.U32 R6, RZ, RZ, UR5 ;  /* 0x00000005ff067e24 */ /* 0x000fe4000f8e00ff */
[----:B------:R-:W-:-:S02]  /*0e70*/  IMAD.U32 R5, RZ, RZ, UR4 ;  /* 0x00000004ff057e24 */ /* 0x000fc4000f8e00ff */
[----:B------:R-:W-:-:S07]  /*0e80*/  IMAD.U32 R4, RZ, RZ, UR5 ;  /* 0x00000005ff047e24 */ /* 0x000fce000f8e00ff */
.L_x_32:
[----:B------:R-:W-:-:S06]  /*0e90*/  IMAD R15, R14, 0x4, R1 ;  /* 0x000000040e0f7824 */ /* 0x000fcc00078e0201 */
[----:B------:R-:W5:Y:S01]  /*0ea0*/  LDL R15, [R15+0x4] ;  /* 0x000004000f0f7983 */ /* 0x000f620000100800 */
[----:B------:R-:W-:Y:S01]  /*0eb0*/  IMAD.SHL.U32 R16, R14, 0x20, RZ ;  /* 0x000000200e107824 */ /* 0x000fe200078e00ff */
[----:B------:R-:W-:-:S06]  /*0ec0*/  UMOV UR4, URZ ;  /* 0x000000ff00047c82 */ /* 0x000fcc0008000000 */
.L_x_31:
        /* <DEDUP_REMOVED lines=181> */
[----:B------:R-:W-:Y:S05]  /*1a20*/  @P0 BRA `(.L_x_28) ;  /* 0x0000000800fc0947 */ /* 0x000fea0003800000 */
[----:B------:R-:W-:Y:S01]  /*1a30*/  UMOV UR4, URZ ;  /* 0x000000ff00047c82 */ /* 0x000fe20008000000 */
[----:B------:R-:W-:Y:S01]  /*1a40*/  UMOV UR5, URZ ;  /* 0x000000ff00057c82 */ /* 0x000fe20008000000 */
[----:B------:R-:W-:Y:S02]  /*1a50*/  IMAD.MOV.U32 R14, RZ, RZ, RZ ;  /* 0x000000ffff0e7224 */ /* 0x000fe400078e00ff */
[----:B--2---:R-:W-:Y:S02]  /*1a60*/  IMAD.MOV.U32 R3, RZ, RZ, RZ ;  /* 0x000000ffff037224 */ /* 0x004fe400078e00ff */
[----:B------:R-:W-:Y:S02]  /*1a70*/  IMAD.U32 R7, RZ, RZ, UR4 ;  /* 0x00000004ff077e24 */ /* 0x000fe4000f8e00ff */
[----:B------:R-:W-:Y:S02]  /*1a80*/  IMAD.U32 R6, RZ, RZ, UR5 ;  /* 0x00000005ff067e24 */ /* 0x000fe4000f8e00ff */
[----:B------:R-:W-:-:S02]  /*1a90*/  IMAD.U32 R5, RZ, RZ, UR4 ;  /* 0x00000004ff057e24 */ /* 0x000fc4000f8e00ff */
[----:B------:R-:W-:-:S07]  /*1aa0*/  IMAD.U32 R4, RZ, RZ, UR5 ;  /* 0x00000005ff047e24 */ /* 0x000fce000f8e00ff */
.L_x_34:
[----:B------:R-:W-:-:S06]  /*1ab0*/  IMAD R15, R14, 0x4, R1 ;  /* 0x000000040e0f7824 */ /* 0x000fcc00078e0201 */
[----:B------:R-:W5:Y:S01]  /*1ac0*/  LDL R15, [R15+0x4] ;  /* 0x000004000f0f7983 */ /* 0x000f620000100800 */
[----:B------:R-:W-:Y:S01]  /*1ad0*/  IMAD.SHL.U32 R16, R14, 0x20, RZ ;  /* 0x000000200e107824 */ /* 0x000fe200078e00ff */
[----:B------:R-:W-:-:S06]  /*1ae0*/  UMOV UR4, URZ ;  /* 0x000000ff00047c82 */ /* 0x000fcc0008000000 */
.L_x_33:
        /* <DEDUP_REMOVED lines=9> */
[----:B------:R-:W4:Y:S04]  /*1b80*/  @!P0 LDG.E R18, desc[UR6][R10.64] ;  /* 0x000000060a128981 */ /* 0x000f28000c1e1900 */
[----:B------:R-:W4:Y:S04]  /*1b90*/  @!P0 LDG.E R17, desc[UR6][R10.64+0x4] ;  /* 0x000004060a118981 */ /* 0x000f28000c1e1900 */
[----:B------:R-:W4:Y:S04]  /*1ba0*/  @P2 LDG.E R24, desc[UR6][R10.64+0x38] ;  /* 0x000038060a182981 */ /* 0x000f28000c1e1900 */
[----:B------:R-:W4:Y:S04]  /*1bb0*/  @P1 LDG.E R19, desc[UR6][R10.64+0x18] ;  /* 0x000018060a131981 */ /* 0x000f28000c1e1900 */
[----:B------:R-:W4:Y:S04]  /*1bc0*/  @P1 LDG.E R23, desc[UR6][R10.64+0x20] ;  /* 0x000020060a171981 */ /* 0x000f28000c1e1900 */
[----:B------:R-:W4:Y:S04]  /*1bd0*/  @P3 LDG.E R25, desc[UR6][R10.64+0x48] ;  /* 0x000048060a193981 */ /* 0x000f28000c1e1900 */
[----:B------:R-:W4:Y:S04]  /*1be0*/  @P3 LDG.E R26, desc[UR6][R10.64+0x4c] ;  /* 0x00004c060a1a3981 */ /* 0x000f28000c1e1900 */
[----:B------:R-:W4:Y:S04]  /*1bf0*/  @P4 LDG.E R28, desc[UR6][R10.64+0x60] ;  /* 0x000060060a1c4981 */ /* 0x000f28000c1e1900 */
[----:B------:R-:W4:Y:S01]  /*1c00*/  @P5 LDG.E R30, desc[UR6][R10.64+0x74] ;  /* 0x000074060a1e5981 */ /* 0x000f22000c1e1900 */
[----:B--2---:R-:W-:-:S03]  /*1c10*/  @!P0 LOP3.LUT R7, R7, R20, RZ, 0x3c, !PT ;  /* 0x0000001407078212 */ /* 0x004fc600078e3cff */
[----:B------:R-:W2:Y:S01]  /*1c20*/  @P1 LDG.E R20, desc[UR6][R10.64+0x14] ;  /* 0x000014060a141981 */ /* 0x000ea2000c1e1900 */
[----:B---3--:R-:W-:-:S03]  /*1c30*/  @P1 LOP3.LUT R7, R7, R22, RZ, 0x3c, !PT ;  /* 0x0000001607071212 */ /* 0x008fc600078e3cff */
[----:B------:R-:W3:Y:S01]  /*1c40*/  @P1 LDG.E R22, desc[UR6][R10.64+0x1c] ;  /* 0x00001c060a161981 */ /* 0x000ee2000c1e1900 */
[----:B----4-:R-:W-:-:S03]  /*1c50*/  @!P0 LOP3.LUT R3, R3, R18, RZ, 0x3c, !PT ;  /* 0x0000001203038212 */ /* 0x010fc600078e3cff */
[----:B------:R-:W4:Y:S01]  /*1c60*/  @!P0 LDG.E R18, desc[UR6][R10.64+0x8] ;  /* 0x000008060a128981 */ /* 0x000f22000c1e1900 */
[----:B------:R-:W-:-:S03]  /*1c70*/  @!P0 LOP3.LUT R4, R4, R17, RZ, 0x3c, !PT ;  /* 0x0000001104048212 */ /* 0x000fc600078e3cff */
[----:B------:R-:W3:Y:S01]  /*1c80*/  @!P0 LDG.E R17, desc[UR6][R10.64+0xc] ;  /* 0x00000c060a118981 */ /* 0x000ee2000c1e1900 */
[----:B------:R-:W-:-:S03]  /*1c90*/  @P2 LOP3.LUT R7, R7, R24, RZ, 0x3c, !PT ;  /* 0x0000001807072212 */ /* 0x000fc600078e3cff */
[----:B------:R-:W3:Y:S01]  /*1ca0*/  @P2 LDG.E R24, desc[UR6][R10.64+0x28] ;  /* 0x000028060a182981 */ /* 0x000ee2000c1e1900 */
[----:B------:R-:W-:-:S03]  /*1cb0*/  @P1 LOP3.LUT R4, R4, R19, RZ, 0x3c, !PT ;  /* 0x0000001304041212 */ /* 0x000fc600078e3cff */
[----:B------:R-:W3:Y:S01]  /*1cc0*/  @P2 LDG.E R19, desc[UR6][R10.64+0x34] ;  /* 0x000034060a132981 */ /* 0x000ee2000c1e1900 */
[----:B--2---:R-:W-:-:S03]  /*1cd0*/  @P1 LOP3.LUT R3, R3, R20, RZ, 0x3c, !PT ;  /* 0x0000001403031212 */ /* 0x004fc600078e3cff */
[----:B------:R-:W2:Y:S01]  /*1ce0*/  @P3 LDG.E R20, desc[UR6][R10.64+0x3c] ;  /* 0x00003c060a143981 */ /* 0x000ea2000c1e1900 */
[----:B----4-:R-:W-:-:S03]  /*1cf0*/  @!P0 LOP3.LUT R5, R5, R18, RZ, 0x3c, !PT ;  /* 0x0000001205058212 */ /* 0x010fc600078e3cff */
[----:B------:R-:W4:Y:S01]  /*1d00*/  @P2 LDG.E R18, desc[UR6][R10.64+0x30] ;  /* 0x000030060a122981 */ /* 0x000f22000c1e1900 */
[----:B---3--:R-:W-:-:S03]  /*1d10*/  @!P0 LOP3.LUT R6, R6, R17, RZ, 0x3c, !PT ;  /* 0x0000001106068212 */ /* 0x008fc600078e3cff */
[----:B------:R-:W3:Y:S01]  /*1d20*/  @P2 LDG.E R17, desc[UR6][R10.64+0x2c] ;  /* 0x00002c060a112981 */ /* 0x000ee2000c1e1900 */
[----:B------:R-:W-:Y:S02]  /*1d30*/  @P1 LOP3.LUT R5, R5, R22, RZ, 0x3c, !PT ;  /* 0x0000001605051212 */ /* 0x000fe400078e3cff */
[----:B------:R-:W-:Y:S01]  /*1d40*/  @P1 LOP3.LUT R6, R6, R23, RZ, 0x3c, !PT ;  /* 0x0000001706061212 */ /* 0x000fe200078e3cff */
[----:B------:R-:W3:Y:S01]  /*1d50*/  @P3 LDG.E R22, desc[UR6][R10.64+0x44] ;  /* 0x000044060a163981 */ /* 0x000ee2000c1e1900 */
[----:B------:R-:W-:-:S03]  /*1d60*/  @P2 LOP3.LUT R3, R3, R24, RZ, 0x3c, !PT ;  /* 0x0000001803032212 */ /* 0x000fc600078e3cff */
[----:B------:R-:W3:Y:S04]  /*1d70*/  @P3 LDG.E R23, desc[UR6][R10.64+0x40] ;  /* 0x000040060a173981 */ /* 0x000ee8000c1e1900 */
[----:B------:R-:W3:Y:S01]  /*1d80*/  @P4 LDG.E R24, desc[UR6][R10.64+0x50] ;  /* 0x000050060a184981 */ /* 0x000ee2000c1e1900 */
[----:B------:R-:W-:-:S03]  /*1d90*/  @P2 LOP3.LUT R6, R6, R19, RZ, 0x3c, !PT ;  /* 0x0000001306062212 */ /* 0x000fc600078e3cff */
[----:B------:R-:W3:Y:S01]  /*1da0*/  @P4 LDG.E R19, desc[UR6][R10.64+0x5c] ;  /* 0x00005c060a134981 */ /* 0x000ee2000c1e1900 */
[----:B------:R-:W-:-:S03]  /*1db0*/  @P3 LOP3.LUT R6, R6, R25, RZ, 0x3c, !PT ;  /* 0x0000001906063212 */ /* 0x000fc600078e3cff */
[----:B------:R-:W3:Y:S01]  /*1dc0*/  @P5 LDG.E R25, desc[UR6][R10.64+0x70] ;  /* 0x000070060a195981 */ /* 0x000ee2000c1e1900 */
[----:B--2---:R-:W-:-:S03]  /*1dd0*/  @P3 LOP3.LUT R3, R3, R20, RZ, 0x3c, !PT ;  /* 0x0000001403033212 */ /* 0x004fc600078e3cff */
[----:B------:R-:W2:Y:S01]  /*1de0*/  @P5 LDG.E R20, desc[UR6][R10.64+0x64] ;  /* 0x000064060a145981 */ /* 0x000ea2000c1e1900 */
[----:B----4-:R-:W-:-:S03]  /*1df0*/  @P2 LOP3.LUT R5, R5, R18, RZ, 0x3c, !PT ;  /* 0x0000001205052212 */ /* 0x010fc600078e3cff */
[----:B------:R-:W4:Y:S01]  /*1e00*/  @P4 LDG.E R18, desc[UR6][R10.64+0x58] ;  /* 0x000058060a124981 */ /* 0x000f22000c1e1900 */
[----:B---3--:R-:W-:-:S03]  /*1e10*/  @P2 LOP3.LUT R4, R4, R17, RZ, 0x3c, !PT ;  /* 0x0000001104042212 */ /* 0x008fc600078e3cff */
[----:B------:R-:W3:Y:S01]  /*1e20*/  @P4 LDG.E R17, desc[UR6][R10.64+0x54] ;  /* 0x000054060a114981 */ /* 0x000ee2000c1e1900 */
[----:B------:R-:W-:-:S03]  /*1e30*/  @P3 LOP3.LUT R5, R5, R22, RZ, 0x3c, !PT ;  /* 0x0000001605053212 */ /* 0x000fc600078e3cff */
[----:B------:R-:W3:Y:S01]  /*1e40*/  @P5 LDG.E R22, desc[UR6][R10.64+0x6c] ;  /* 0x00006c060a165981 */ /* 0x000ee2000c1e1900 */
[----:B------:R-:W-:-:S03]  /*1e50*/  @P3 LOP3.LUT R4, R4, R23, RZ, 0x3c, !PT ;  /* 0x0000001704043212 */ /* 0x000fc600078e3cff */
[----:B------:R-:W3:Y:S01]  /*1e60*/  @P5 LDG.E R23, desc[UR6][R10.64+0x68] ;  /* 0x000068060a175981 */ /* 0x000ee2000c1e1900 */
[----:B------:R-:W-:-:S03]  /*1e70*/  @P4 LOP3.LUT R3, R3, R24, RZ, 0x3c, !PT ;  /* 0x0000001803034212 */ /* 0x000fc600078e3cff */
[----:B------:R-:W3:Y:S01]  /*1e80*/  @P6 LDG.E R24, desc[UR6][R10.64+0x78] ;  /* 0x000078060a186981 */ /* 0x000ee2000c1e1900 */
[----:B------:R-:W-:Y:S02]  /*1e90*/  LOP3.LUT P0, RZ, R21, 0x80, RZ, 0xc0, !PT ;  /* 0x0000008015ff7812 */ /* 0x000fe4000780c0ff */
[----:B------:R-:W-:Y:S02]  /*1ea0*/  @P3 LOP3.LUT R7, R7, R26, RZ, 0x3c, !PT ;  /* 0x0000001a07073212 */ /* 0x000fe400078e3cff */
[----:B------:R-:W-:Y:S01]  /*1eb0*/  @P4 LOP3.LUT R6, R6, R19, RZ, 0x3c, !PT ;  /* 0x0000001306064212 */ /* 0x000fe200078e3cff */
[----:B------:R-:W3:Y:S04]  /*1ec0*/  @P6 LDG.E R26, desc[UR6][R10.64+0x88] ;  /* 0x000088060a1a6981 */ /* 0x000ee8000c1e1900 */
        /* <DEDUP_REMOVED lines=15> */
[----:B------:R-:W-:-:S04]  /*1fc0*/  @P4 LOP3.LUT R7, R7, R28, RZ, 0x3c, !PT ;  /* 0x0000001c07074212 */ /* 0x000fc800078e3cff */
[----:B------:R-:W-:Y:S02]  /*1fd0*/  @P5 LOP3.LUT R7, R7, R30, RZ, 0x3c, !PT ;  /* 0x0000001e07075212 */ /* 0x000fe400078e3cff */
[----:B------:R-:W-:Y:S02]  /*1fe0*/  @P6 LOP3.LUT R6, R6, R19, RZ, 0x3c, !PT ;  /* 0x0000001306066212 */ /* 0x000fe400078e3cff */
[----:B------:R-:W-:Y:S02]  /*1ff0*/  @P6 LOP3.LUT R7, R7, R26, RZ, 0x3c, !PT ;  /* 0x0000001a07076212 */ /* 0x000fe400078e3cff */
[----:B------:R-:W-:Y:S02]  /*2000*/  @P0 LOP3.LUT R6, R6, R25, RZ, 0x3c, !PT ;  /* 0x0000001906060212 */ /* 0x000fe400078e3cff */
[----:B--2---:R-:W-:Y:S02]  /*2010*/  @P0 LOP3.LUT R3, R3, R20, RZ, 0x3c, !PT ;  /* 0x0000001403030212 */ /* 0x004fe400078e3cff */
[----:B----4-:R-:W-:-:S02]  /*2020*/  @P6 LOP3.LUT R5, R5, R18, RZ, 0x3c, !PT ;  /* 0x0000001205056212 */ /* 0x010fc400078e3cff */
[----:B---3--:R-:W-:Y:S02]  /*2030*/  @P6 LOP3.LUT R4, R4, R17, RZ, 0x3c, !PT ;  /* 0x0000001104046212 */ /* 0x008fe400078e3cff */
[----:B------:R-:W-:Y:S02]  /*2040*/  @P0 LOP3.LUT R5, R5, R22, RZ, 0x3c, !PT ;  /* 0x0000001605050212 */ /* 0x000fe400078e3cff */
[----:B------:R-:W-:Y:S02]  /*2050*/  @P0 LOP3.LUT R4, R4, R23, RZ, 0x3c, !PT ;  /* 0x0000001704040212 */ /* 0x000fe400078e3cff */
[----:B------:R-:W-:Y:S02]  /*2060*/  @P0 LOP3.LUT R7, R7, R24, RZ, 0x3c, !PT ;  /* 0x0000001807070212 */ /* 0x000fe400078e3cff */
        /* <DEDUP_REMOVED lines=19> */
[----:B------:R-:W-:Y:S02]  /*21a0*/  @P0 LOP3.LUT R7, R7, R22, RZ, 0x3c, !PT ;  /* 0x0000001607070212 */ /* 0x000fe400078e3cff */
[----:B------:R-:W-:Y:S01]  /*21b0*/  LOP3.LUT P0, RZ, R21, 0x8000, RZ, 0xc0, !PT ;  /* 0x0000800015ff7812 */ /* 0x000fe2000780c0ff */
        /* <DEDUP_REMOVED lines=8> */
[----:B------:R-:W4:Y:S04]  /*2240*/  @P3 LDG.E R28, desc[UR6][R10.64+0xe4] ;  /* 0x0000e4060a1c3981 */ /* 0x000f28000c1e1900 */
[----:B------:R-:W4:Y:S01]  /*2250*/  @P3 LDG.E R23, desc[UR6][R10.64+0xe8] ;  /* 0x0000e8060a173981 */ /* 0x000f22000c1e1900 */
[----:B--2---:R-:W-:-:S03]  /*2260*/  @P2 LOP3.LUT R3, R3, R18, RZ, 0x3c, !PT ;  /* 0x0000001203032212 */ /* 0x004fc600078e3cff */
[----:B------:R-:W2:Y:S01]  /*2270*/  @P4 LDG.E R18, desc[UR6][R10.64+0xf0] ;  /* 0x0000f0060a124981 */ /* 0x000ea2000c1e1900 */
[----:B---3--:R-:W-:Y:S02]  /*2280*/  @P2 LOP3.LUT R4, R4, R17, RZ, 0x3c, !PT ;  /* 0x0000001104042212 */ /* 0x008fe400078e3cff */
[----:B------:R-:W-:Y:S01]  /*2290*/  @P1 LOP3.LUT R6, R6, R25, RZ, 0x3c, !PT ;  /* 0x0000001906061212 */ /* 0x000fe200078e3cff */
[----:B------:R-:W3:Y:S03]  /*22a0*/  @P5 LDG.E R17, desc[UR6][R10.64+0x110] ;  /* 0x000110060a115981 */ /* 0x000ee6000c1e1900 */
[----:B----4-:R-:W-:Y:S02]  /*22b0*/  @P2 LOP3.LUT R6, R6, R19, RZ, 0x3c, !PT ;  /* 0x0000001306062212 */ /* 0x010fe400078e3cff */
[----:B------:R-:W4:Y:S01]  /*22c0*/  @P4 LDG.E R19, desc[UR6][R10.64+0xf4] ;  /* 0x0000f4060a134981 */ /* 0x000f22000c1e1900 */
[----:B------:R-:W-:-:S03]  /*22d0*/  @P2 LOP3.LUT R5, R5, R22, RZ, 0x3c, !PT ;  /* 0x0000001605052212 */ /* 0x000fc600078e3cff */
[----:B------:R-:W3:Y:S01]  /*22e0*/  @P4 LDG.E R22, desc[UR6][R10.64+0xf8] ;  /* 0x0000f8060a164981 */ /* 0x000ee2000c1e1900 */
        /* <DEDUP_REMOVED lines=10> */
[----:B--2---:R-:W-:-:S03]  /*2390*/  @P4 LOP3.LUT R3, R3, R18, RZ, 0x3c, !PT ;  /* 0x0000001203034212 */ /* 0x004fc600078e3cff */
[----:B------:R-:W2:Y:S01]  /*23a0*/  @P5 LDG.E R18, desc[UR6][R10.64+0x114] ;  /* 0x000114060a125981 */ /* 0x000ea2000c1e1900 */
[----:B------:R-:W-:-:S03]  /*23b0*/  @P3 LOP3.LUT R7, R7, R20, RZ, 0x3c, !PT ;  /* 0x0000001407073212 */ /* 0x000fc600078e3cff */
[----:B------:R-:W2:Y:S01]  /*23c0*/  @P6 LDG.E R20, desc[UR6][R10.64+0x118] ;  /* 0x000118060a146981 */ /* 0x000ea2000c1e1900 */
[----:B----4-:R-:W-:-:S03]  /*23d0*/  @P4 LOP3.LUT R4, R4, R19, RZ, 0x3c, !PT ;  /* 0x0000001304044212 */ /* 0x010fc600078e3cff */
[----:B------:R-:W4:Y:S01]  /*23e0*/  @P6 LDG.E R19, desc[UR6][R10.64+0x11c] ;  /* 0x00011c060a136981 */ /* 0x000f22000c1e1900 */
[----:B---3--:R-:W-:-:S03]  /*23f0*/  @P4 LOP3.LUT R5, R5, R22, RZ, 0x3c, !PT ;  /* 0x0000001605054212 */ /* 0x008fc600078e3cff */
[----:B------:R-:W3:Y:S01]  /*2400*/  @P6 LDG.E R22, desc[UR6][R10.64+0x120] ;  /* 0x000120060a166981 */ /* 0x000ee2000c1e1900 */
[----:B------:R-:W-:-:S03]  /*2410*/  @P4 LOP3.LUT R6, R6, R21, RZ, 0x3c, !PT ;  /* 0x0000001506064212 */ /* 0x000fc600078e3cff */
[----:B------:R-:W3:Y:S01]  /*2420*/  @P0 LDG.E R21, desc[UR6][R10.64+0x130] ;  /* 0x000130060a150981 */ /* 0x000ee2000c1e1900 */
[----:B------:R-:W-:Y:S02]  /*2430*/  @P4 LOP3.LUT R7, R7, R24, RZ, 0x3c, !PT ;  /* 0x0000001807074212 */ /* 0x000fe400078e3cff */
[----:B------:R-:W-:Y:S01]  /*2440*/  @P5 LOP3.LUT R6, R6, R17, RZ, 0x3c, !PT ;  /* 0x0000001106065212 */ /* 0x000fe200078e3cff */
[----:B------:R-:W3:Y:S01]  /*2450*/  @P6 LDG.E R24, desc[UR6][R10.64+0x128] ;  /* 0x000128060a186981 */ /* 0x000ee2000c1e1900 */
[----:B------:R-:W-:-:S03]  /*2460*/  @P5 LOP3.LUT R3, R3, R26, RZ, 0x3c, !PT ;  /* 0x0000001a03035212 */ /* 0x000fc600078e3cff */
[----:B------:R-:W3:Y:S01]  /*2470*/  @P6 LDG.E R17, desc[UR6][R10.64+0x124] ;  /* 0x000124060a116981 */ /* 0x000ee2000c1e1900 */
[----:B------:R-:W-:-:S03]  /*2480*/  @P5 LOP3.LUT R5, R5, R28, RZ, 0x3c, !PT ;  /* 0x0000001c05055212 */ /* 0x000fc600078e3cff */
[----:B------:R-:W3:Y:S01]  /*2490*/  @P0 LDG.E R26, desc[UR6][R10.64+0x12c] ;  /* 0x00012c060a1a0981 */ /* 0x000ee2000c1e1900 */
[----:B------:R-:W-:-:S03]  /*24a0*/  @P5 LOP3.LUT R4, R4, R23, RZ, 0x3c, !PT ;  /* 0x0000001704045212 */ /* 0x000fc600078e3cff */
[----:B------:R-:W3:Y:S04]  /*24b0*/  @P0 LDG.E R28, desc[UR6][R10.64+0x13c] ;  /* 0x00013c060a1c0981 */ /* 0x000ee8000c1e1900 */
[----:B------:R-:W3:Y:S01]  /*24c0*/  @P0 LDG.E R23, desc[UR6][R10.64+0x138] ;  /* 0x000138060a170981 */ /* 0x000ee2000c1e1900 */
[----:B--2---:R-:W-:-:S03]  /*24d0*/  @P5 LOP3.LUT R7, R7, R18, RZ, 0x3c, !PT ;  /* 0x0000001207075212 */ /* 0x004fc600078e3cff */
[----:B------:R-:W2:Y:S01]  /*24e0*/  @P0 LDG.E R18, desc[UR6][R10.64+0x134] ;  /* 0x000134060a120981 */ /* 0x000ea2000c1e1900 */
[----:B------:R-:W-:-:S04]  /*24f0*/  UIADD3 UR4, UPT, UPT, UR4, 0x10, URZ ;  /* 0x0000001004047890 */ /* 0x000fc8000fffe0ff */
[----:B------:R-:W-:Y:S01]  /*2500*/  UISETP.NE.AND UP0, UPT, UR4, 0x20, UPT ;  /* 0x000000200400788c */ /* 0x000fe2000bf05270 */
[----:B------:R-:W-:Y:S02]  /*2510*/  @P6 LOP3.LUT R3, R3, R20, RZ, 0x3c, !PT ;  /* 0x0000001403036212 */ /* 0x000fe400078e3cff */
[----:B----4-:R-:W-:Y:S02]  /*2520*/  @P6 LOP3.LUT R4, R4, R19, RZ, 0x3c, !PT ;  /* 0x0000001304046212 */ /* 0x010fe400078e3cff */
[----:B---3--:R-:W-:Y:S02]  /*2530*/  @P6 LOP3.LUT R5, R5, R22, RZ, 0x3c, !PT ;  /* 0x0000001605056212 */ /* 0x008fe400078e3cff */
[----:B------:R-:W-:Y:S02]  /*2540*/  @P0 LOP3.LUT R4, R4, R21, RZ, 0x3c, !PT ;  /* 0x0000001504040212 */ /* 0x000fe400078e3cff */
[----:B------:R-:W-:Y:S02]  /*2550*/  @P6 LOP3.LUT R7, R7, R24, RZ, 0x3c, !PT ;  /* 0x0000001807076212 */ /* 0x000fe400078e3cff */
[----:B------:R-:W-:-:S02]  /*2560*/  @P6 LOP3.LUT R6, R6, R17, RZ, 0x3c, !PT ;  /* 0x0000001106066212 */ /* 0x000fc400078e3cff */
[----:B------:R-:W-:Y:S02]  /*2570*/  @P0 LOP3.LUT R3, R3, R26, RZ, 0x3c, !PT ;  /* 0x0000001a03030212 */ /* 0x000fe400078e3cff */
[----:B------:R-:W-:Y:S02]  /*2580*/  @P0 LOP3.LUT R7, R7, R28, RZ, 0x3c, !PT ;  /* 0x0000001c07070212 */ /* 0x000fe400078e3cff */
[----:B------:R-:W-:Y:S02]  /*2590*/  @P0 LOP3.LUT R6, R6, R23, RZ, 0x3c, !PT ;  /* 0x0000001706060212 */ /* 0x000fe400078e3cff */
[----:B--2---:R-:W-:Y:S01]  /*25a0*/  @P0 LOP3.LUT R5, R5, R18, RZ, 0x3c, !PT ;  /* 0x0000001205050212 */ /* 0x004fe200078e3cff */
[----:B------:R-:W-:Y:S06]  /*25b0*/  BRA.U UP0, `(.L_x_33) ;  /* 0xfffffff5004c7547 */ /* 0x000fec000b83ffff */
[----:B------:R-:W-:-:S05]  /*25c0*/  VIADD R14, R14, 0x1 ;  /* 0x000000010e0e7836 */ /* 0x000fca0000000000 */
[----:B------:R-:W-:-:S13]  /*25d0*/  ISETP.NE.AND P0, PT, R14, 0x5, PT ;  /* 0x000000050e00780c */ /* 0x000fda0003f05270 */
[----:B------:R-:W-:Y:S05]  /*25e0*/  @P0 BRA `(.L_x_34) ;  /* 0xfffffff400300947 */ /* 0x000fea000383ffff */
[----:B------:R3:W-:Y:S04]  /*25f0*/  STL [R1+0x4], R3 ;  /* 0x0000040301007387 */ /* 0x0007e80000100800 */
[----:B------:R3:W-:Y:S04]  /*2600*/  STL.64 [R1+0x8], R4 ;  /* 0x0000080401007387 */ /* 0x0007e80000100a00 */
[----:B------:R3:W-:Y:S02]  /*2610*/  STL.64 [R1+0x10], R6 ;  /* 0x0000100601007387 */ /* 0x0007e40000100a00 */
.L_x_28:
[----:B------:R-:W-:Y:S05]  /*2620*/  BSYNC.RECONVERGENT B1 ;  /* 0x0000000000017941 */ /* 0x000fea0003800200 */
.L_x_27:
[----:B------:R-:W-:Y:S01]  /*2630*/  ISETP.GT.U32.AND P0, PT, R0, 0x3, PT ;  /* 0x000000030000780c */ /* 0x000fe20003f04070 */
[----:B------:R-:W-:Y:S01]  /*2640*/  VIADD R12, R12, 0x1 ;  /* 0x000000010c0c7836 */ /* 0x000fe20000000000 */
[--C-:B------:R-:W-:Y:S02]  /*2650*/  SHF.R.U64 R0, R0, 0x2, R13.reuse ;  /* 0x0000000200007819 */ /* 0x100fe4000000120d */
[----:B------:R-:W-:Y:S02]  /*2660*/  ISETP.GT.U32.AND.EX P0, PT, R13, RZ, PT, P0 ;  /* 0x000000ff0d00720c */ /* 0x000fe40003f04100 */
[----:B------:R-:W-:-:S11]  /*2670*/  SHF.R.U32.HI R13, RZ, 0x2, R13 ;  /* 0x00000002ff0d7819 */ /* 0x000fd6000001160d */
[----:B------:R-:W-:Y:S05]  /*2680*/  @P0 BRA `(.L_x_35) ;  /* 0xffffffd800cc0947 */ /* 0x000fea000383ffff */
.L_x_26:
[----:B------:R-:W-:Y:S05]  /*2690*/  BSYNC.RECONVERGENT B0 ;  /* 0x0000000000007941 */ /* 0x000fea0003800200 */
.L_x_25:
[----:B------:R-:W4:Y:S02]  /*26a0*/  LDC R0, c[0x0][0x398] ;  /* 0x0000e600ff007b82 */ /* 0x000f240000000800 */
[----:B----4-:R-:W-:-:S13]  /*26b0*/  ISETP.GE.AND P0, PT, R0, 0x1, PT ;  /* 0x000000010000780c */ /* 0x010fda0003f06270 */
[----:B------:R-:W-:Y:S05]  /*26c0*/  @!P0 EXIT ;  /* 0x000000000000894d */ /* 0x000fea0003800000 */
[----:B------:R-:W4:Y:S01]  /*26d0*/  LDCU.64 UR4, c[0x0][0x380] ;  /* 0x00007000ff0477ac */ /* 0x000f220008000a00 */
[----:B------:R-:W-:Y:S01]  /*26e0*/  BSSY.RECONVERGENT B1, `(.L_x_36) ;  /* 0x000025f000017945 */ /* 0x000fe20003800200 */
[----:B----4-:R-:W-:-:S04]  /*26f0*/  ULOP3.LUT UR8, UR4, 0x1, URZ, 0xc0, !UPT ;  /* 0x0000000104087892 */ /* 0x010fc8000f8ec0ff */
[----:B------:R-:W-:-:S04]  /*2700*/  UISETP.NE.U32.AND UP0, UPT, UR8, 0x1, UPT ;  /* 0x000000010800788c */ /* 0x000fc8000bf05070 */
[----:B------:R-:W-:-:S09]  /*2710*/  UISETP.NE.U32.AND.EX UP0, UPT, URZ, URZ, UPT, UP0 ;  /* 0x000000ffff00728c */ /* 0x000fd2000bf05100 */
[----:B------:R-:W-:Y:S05]  /*2720*/  BRA.U UP0, `(.L_x_37) ;  /* 0x0000002100e87547 */ /* 0x000fea000b800000 */
[----:B------:R-:W-:Y:S01]  /*2730*/  UIADD3 UR9, UP0, UPT, UR4, -0x2, URZ ;  /* 0xfffffffe04097890 */ /* 0x000fe2000ff1e0ff */
[----:B------:R-:W-:Y:S01]  /*2740*/  IMAD.MOV.U32 R0, RZ, RZ, R7 ;  /* 0x000000ffff007224 */ /* 0x000fe200078e0007 */
[----:B------:R-:W-:Y:S01]  /*2750*/  UIADD3 UR4, UP1, UPT, UR4, -0x1, URZ ;  /* 0xffffffff04047890 */ /* 0x000fe2000ff3e0ff */
[----:B------:R-:W-:Y:S01]  /*2760*/  IMAD.MOV.U32 R10, RZ, RZ, R4 ;  /* 0x000000ffff0a7224 */ /* 0x000fe200078e0004 */
[----:B------:R-:W-:Y:S01]  /*2770*/  UIADD3.X UR10, UPT, UPT, UR5, -0x1, URZ, UP0, !UPT ;  /* 0xffffffff050a7890 */ /* 0x000fe200087fe4ff */
[----:B0123--:R-:W-:Y:S01]  /*2780*/  IMAD.MOV.U32 R7, RZ, RZ, R3 ;  /* 0x000000ffff077224 */ /* 0x00ffe200078e0003 */
[----:B------:R-:W-:Y:S01]  /*2790*/  UIADD3.X UR5, UPT, UPT, UR5, -0x1, URZ, UP1, !UPT ;  /* 0xffffffff05057890 */ /* 0x000fe20008ffe4ff */
[----:B------:R-:W-:Y:S02]  /*27a0*/  IMAD.MOV.U32 R4, RZ, RZ, R6 ;  /* 0x000000ffff047224 */ /* 0x000fe400078e0006 */
[----:B------:R-:W-:-:S09]  /*27b0*/  IMAD.MOV.U32 R3, RZ, RZ, RZ ;  /* 0x000000ffff037224 */ /* 0x000fd200078e00ff */
.L_x_89:
[----:B------:R-:W-:Y:S01]  /*27c0*/  SHF.R.U32.HI R6, RZ, 0x2, R7 ;  /* 0x00000002ff067819 */ /* 0x000fe20000011607 */
[----:B------:R-:W-:-:S03]  /*27d0*/  UISETP.NE.U32.AND UP0, UPT, UR10, URZ, UPT ;  /* 0x000000ff0a00728c */ /* 0x000fc6000bf05070 */
[----:B------:R-:W-:Y:S01]  /*27e0*/  LOP3.LUT R6, R6, R7, RZ, 0x3c, !PT ;  /* 0x0000000706067212 */ /* 0x000fe200078e3cff */
[----:B------:R-:W-:-:S04]  /*27f0*/  IMAD.SHL.U32 R7, R0, 0x10, RZ ;  /* 0x0000001000077824 */ /* 0x000fc800078e00ff */
[----:B------:R-:W-:-:S05]  /*2800*/  IMAD.SHL.U32 R8, R6, 0x2, RZ ;  /* 0x0000000206087824 */ /* 0x000fca00078e00ff */
[----:B------:R-:W-:Y:S01]  /*2810*/  LOP3.LUT R7, R6, R8, R7, 0x96, !PT ;  /* 0x0000000806077212 */ /* 0x000fe200078e9607 */
[----:B------:R-:W-:-:S03]  /*2820*/  IMAD.MOV.U32 R6, RZ, RZ, R4 ;  /* 0x000000ffff067224 */ /* 0x000fc600078e0004 */
[----:B------:R-:W-:Y:S01]  /*2830*/  LOP3.LUT R4, R7, R0, RZ, 0x3c, !PT ;  /* 0x0000000007047212 */ /* 0x000fe200078e3cff */
[----:B------:R-:W-:Y:S02]  /*2840*/  IMAD.MOV.U32 R7, RZ, RZ, R5 ;  /* 0x000000ffff077224 */ /* 0x000fe400078e0005 */
[----:B------:R-:W-:Y:S01]  /*2850*/  IMAD.MOV.U32 R5, RZ, RZ, R0 ;  /* 0x000000ffff057224 */ /* 0x000fe200078e0000 */
[----:B------:R-:W-:Y:S01]  /*2860*/  IADD3 R12, PT, PT, R2, 0x587c5, R4 ;  /* 0x000587c5020c7810 */ /* 0x000fe20007ffe004 */
[----:B------:R-:W-:Y:S06]  /*2870*/  BRA.U UP0, `(.L_x_38) ;  /* 0x00000001004c7547 */ /* 0x000fec000b800000 */
[----:B------:R-:W0:Y:S01]  /*2880*/  I2F.U32.RP R0, UR9 ;  /* 0x0000000900007d06 */ /* 0x000e220008209000 */
[----:B------:R-:W-:Y:S01]  /*2890*/  ISETP.NE.U32.AND P1, PT, RZ, UR9, PT ;  /* 0x00000009ff007c0c */ /* 0x000fe2000bf25070 */
[----:B------:R-:W-:-:S06]  /*28a0*/  IMAD.MOV.U32 R13, RZ, RZ, RZ ;  /* 0x000000ffff0d7224 */ /* 0x000fcc00078e00ff */
[----:B0-----:R-:W0:Y:S02]  /*28b0*/  MUFU.RCP R0, R0 ;  /* 0x0000000000007308 */ /* 0x001e240000001000 */
[----:B0-----:R-:W-:-:S06]  /*28c0*/  VIADD R8, R0, 0xffffffe ;  /* 0x0ffffffe00087836 */ /* 0x001fcc0000000000 */
[----:B------:R0:W1:Y:S02]  /*28d0*/  F2I.FTZ.U32.TRUNC.NTZ R9, R8 ;  /* 0x0000000800097305 */ /* 0x000064000021f000 */
[----:B0-----:R-:W-:Y:S02]  /*28e0*/  IMAD.MOV.U32 R8, RZ, RZ, RZ ;  /* 0x000000ffff087224 */ /* 0x001fe400078e00ff */
[----:B-1----:R-:W-:-:S04]  /*28f0*/  IMAD.MOV R11, RZ, RZ, -R9 ;  /* 0x000000ffff0b7224 */ /* 0x002fc800078e0a09 */
[----:B------:R-:W-:-:S04]  /*2900*/  IMAD R11, R11, UR9, RZ ;  /* 0x000000090b0b7c24 */ /* 0x000fc8000f8e02ff */
[----:B------:R-:W-:-:S06]  /*2910*/  IMAD.HI.U32 R9, R9, R11, R8 ;  /* 0x0000000b09097227 */ /* 0x000fcc00078e0008 */
        /* <DEDUP_REMOVED lines=9> */
.L_x_38:
[----:B------:R-:W-:Y:S01]  /*29b0*/  IMAD.MOV.U32 R8, RZ, RZ, R12 ;  /* 0x000000ffff087224 */ /* 0x000fe200078e000c */
[----:B------:R-:W-:Y:S01]  /*29c0*/  MOV R9, 0x2a10 ;  /* 0x00002a1000097802 */ /* 0x000fe20000000f00 */
[----:B------:R-:W-:Y:S02]  /*29d0*/  IMAD.MOV.U32 R22, RZ, RZ, RZ ;  /* 0x000000ffff167224 */ /* 0x000fe400078e00ff */
[----:B------:R-:W-:Y:S02]  /*29e0*/  IMAD.U32 R21, RZ, RZ, UR9 ;  /* 0x00000009ff157e24 */ /* 0x000fe4000f8e00ff */
[----:B------:R-:W-:-:S07]  /*29f0*/  IMAD.U32 R20, RZ, RZ, UR10 ;  /* 0x0000000aff147e24 */ /* 0x000fce000f8e00ff */
[----:B------:R-:W-:Y:S05]  /*2a00*/  CALL.REL.NOINC `($__internal_3_$__cuda_sm20_rem_u64) ;  /* 0x0000002800f47944 */ /* 0x000fea0003c00000 */
[----:B------:R-:W-:Y:S02]  /*2a10*/  IMAD.MOV.U32 R12, RZ, RZ, R8 ;  /* 0x000000ffff0c7224 */ /* 0x000fe400078e0008 */
[----:B------:R-:W-:-:S07]  /*2a20*/  IMAD.MOV.U32 R13, RZ, RZ, R21 ;  /* 0x000000ffff0d7224 */ /* 0x000fce00078e0015 */
.L_x_39:
[----:B------:R-:W-:Y:S01]  /*2a30*/  SHF.R.U32.HI R9, RZ, 0x2, R10 ;  /* 0x00000002ff097819 */ /* 0x000fe2000001160a */
[----:B------:R-:W-:Y:S01]  /*2a40*/  IMAD.SHL.U32 R0, R4, 0x10, RZ ;  /* 0x0000001004007824 */ /* 0x000fe200078e00ff */
[----:B------:R-:W-:Y:S01]  /*2a50*/  UISETP.NE.U32.AND UP0, UPT, UR5, URZ, UPT ;  /* 0x000000ff0500728c */ /* 0x000fe2000bf05070 */
[----:B------:R-:W-:Y:S01]  /*2a60*/  VIADD R2, R2, 0xb0f8a ;  /* 0x000b0f8a02027836 */ /* 0x000fe20000000000 */
[----:B------:R-:W-:-:S05]  /*2a70*/  LOP3.LUT R9, R9, R10, RZ, 0x3c, !PT ;  /* 0x0000000a09097212 */ /* 0x000fca00078e3cff */
[----:B------:R-:W-:-:S05]  /*2a80*/  IMAD.SHL.U32 R8, R9, 0x2, RZ ;  /* 0x0000000209087824 */ /* 0x000fca00078e00ff */
[----:B------:R-:W-:-:S04]  /*2a90*/  LOP3.LUT R9, R9, R8, R0, 0x96, !PT ;  /* 0x0000000809097212 */ /* 0x000fc800078e9600 */
[----:B------:R-:W-:-:S05]  /*2aa0*/  LOP3.LUT R0, R9, R4, RZ, 0x3c, !PT ;  /* 0x0000000409007212 */ /* 0x000fca00078e3cff */
[----:B------:R-:W-:Y:S01]  /*2ab0*/  IMAD.IADD R14, R0, 0x1, R2 ;  /* 0x00000001000e7824 */ /* 0x000fe200078e0202 */
[----:B------:R-:W-:Y:S06]  /*2ac0*/  BRA.U UP0, `(.L_x_40) ;  /* 0x0000000100507547 */ /* 0x000fec000b800000 */
        /* <DEDUP_REMOVED lines=11> */
[----:B------:R-:W-:Y:S02]  /*2b80*/  IMAD R11, R9, UR4, R14 ;  /* 0x00000004090b7c24 */ /* 0x000fe4000f8e020e */
[----:B------:R-:W-:-:S03]  /*2b90*/  IMAD.MOV.U32 R9, RZ, RZ, RZ ;  /* 0x000000ffff097224 */ /* 0x000fc600078e00ff */
[----:B------:R-:W-:-:S13]  /*2ba0*/  ISETP.GE.U32.AND P0, PT, R11, UR4, PT ;  /* 0x000000040b007c0c */ /* 0x000fda000bf06070 */
[----:B------:R-:W-:-:S05]  /*2bb0*/  @P0 VIADD R11, R11, -UR4 ;  /* 0x800000040b0b0c36 */ /* 0x000fca0008000000 */
[----:B------:R-:W-:-:S13]  /*2bc0*/  ISETP.GE.U32.AND P0, PT, R11, UR4, PT ;  /* 0x000000040b007c0c */ /* 0x000fda000bf06070 */
[----:B------:R-:W-:Y:S01]  /*2bd0*/  @P0 VIADD R11, R11, -UR4 ;  /* 0x800000040b0b0c36 */ /* 0x000fe20008000000 */
[----:B------:R-:W-:-:S05]  /*2be0*/  @!P1 LOP3.LUT R11, RZ, UR4, RZ, 0x33, !PT ;  /* 0x00000004ff0b9c12 */ /* 0x000fca000f8e33ff */
[----:B------:R-:W-:Y:S01]  /*2bf0*/  IMAD.MOV.U32 R8, RZ, RZ, R11 ;  /* 0x000000ffff087224 */ /* 0x000fe200078e000b */
[----:B------:R-:W-:Y:S06]  /*2c00*/  BRA `(.L_x_41) ;  /* 0x00000000001c7947 */ /* 0x000fec0003800000 */
.L_x_40:
[----:B------:R-:W-:Y:S01]  /*2c10*/  IMAD.MOV.U32 R8, RZ, RZ, R14 ;  /* 0x000000ffff087224 */ /* 0x000fe200078e000e */
[----:B------:R-:W-:Y:S01]  /*2c20*/  MOV R9, 0x2c70 ;  /* 0x00002c7000097802 */ /* 0x000fe20000000f00 */
[----:B------:R-:W-:Y:S02]  /*2c30*/  IMAD.MOV.U32 R22, RZ, RZ, RZ ;  /* 0x000000ffff167224 */ /* 0x000fe400078e00ff */
[----:B------:R-:W-:Y:S02]  /*2c40*/  IMAD.U32 R21, RZ, RZ, UR4 ;  /* 0x00000004ff157e24 */ /* 0x000fe4000f8e00ff */
[----:B------:R-:W-:-:S07]  /*2c50*/  IMAD.U32 R20, RZ, RZ, UR5 ;  /* 0x00000005ff147e24 */ /* 0x000fce000f8e00ff */
[----:B------:R-:W-:Y:S05]  /*2c60*/  CALL.REL.NOINC `($__internal_3_$__cuda_sm20_rem_u64) ;  /* 0x00000028005c7944 */ /* 0x000fea0003c00000 */
[----:B------:R-:W-:-:S07]  /*2c70*/  IMAD.MOV.U32 R9, RZ, RZ, R21 ;  /* 0x000000ffff097224 */ /* 0x000fce00078e0015 */
.L_x_41:
[----:B------:R-:W-:Y:S01]  /*2c80*/  IADD3 R10, P0, PT, R12, 0x2, RZ ;  /* 0x000000020c0a7810 */ /* 0x000fe20007f1e0ff */
[----:B------:R-:W-:Y:S01]  /*2c90*/  BSSY.RECONVERGENT B0, `(.L_x_42) ;  /* 0x00001b9000007945 */ /* 0x000fe20003800200 */
[----:B------:R-:W-:-:S03]  /*2ca0*/  IADD3 R11, P1, PT, R8, 0x1, RZ ;  /* 0x00000001080b7810 */ /* 0x000fc60007f3e0ff */
[----:B------:R-:W-:Y:S02]  /*2cb0*/  IMAD.X R12, RZ, RZ, R13, P0 ;  /* 0x000000ffff0c7224 */ /* 0x000fe400000e060d */
[----:B------:R-:W-:Y:S02]  /*2cc0*/  IMAD.X R13, RZ, RZ, R9, P1 ;  /* 0x000000ffff0d7224 */ /* 0x000fe400008e0609 */
[----:B------:R-:W-:Y:S02]  /*2cd0*/  IMAD.MOV.U32 R16, RZ, RZ, R10 ;  /* 0x000000ffff107224 */ /* 0x000fe400078e000a */
[----:B------:R-:W-:-:S07]  /*2ce0*/  IMAD.MOV.U32 R17, RZ, RZ, R12 ;  /* 0x000000ffff117224 */ /* 0x000fce00078e000c */
.L_x_84:
[----:B------:R-:W-:Y:S01]  /*2cf0*/  ISETP.NE.U32.AND P0, PT, R10, RZ, PT ;  /* 0x000000ff0a00720c */ /* 0x000fe20003f05070 */
[----:B------:R-:W-:Y:S01]  /*2d00*/  BSSY.RECONVERGENT B2, `(.L_x_43) ;  /* 0x0000059000027945 */ /* 0x000fe20003800200 */
[----:B------:R-:W-:Y:S02]  /*2d10*/  CS2R R18, SRZ ;  /* 0x0000000000127805 */ /* 0x000fe4000001ff00 */
[----:B------:R-:W-:-:S13]  /*2d20*/  ISETP.NE.AND.EX P0, PT, R12, RZ, PT, P0 ;  /* 0x000000ff0c00720c */ /* 0x000fda0003f05300 */
[----:B------:R-:W-:Y:S05]  /*2d30*/  @!P0 BRA `(.L_x_44) ;  /* 0x0000000400548947 */ /* 0x000fea0003800000 */
[----:B------:R-:W-:Y:S01]  /*2d40*/  IMAD.MOV.U32 R14, RZ, RZ, R10 ;  /* 0x000000ffff0e7224 */ /* 0x000fe200078e000a */
[----:B------:R-:W-:Y:S01]  /*2d50*/  CS2R R18, SRZ ;  /* 0x0000000000127805 */ /* 0x000fe2000001ff00 */
[----:B------:R-:W-:-:S07]  /*2d60*/  IMAD.MOV.U32 R15, RZ, RZ, R12 ;  /* 0x000000ffff0f7224 */ /* 0x000fce00078e000c */
.L_x_51:
[----:B------:R-:W0:Y:S01]  /*2d70*/  LDCU UR8, c[0x0][0x384] ;  /* 0x00007080ff0877ac */ /* 0x000e220008000800 */
[----:B------:R-:W-:Y:S01]  /*2d80*/  BSSY.RECONVERGENT B3, `(.L_x_45) ;  /* 0x0000021000037945 */ /* 0x000fe20003800200 */
[----:B0-----:R-:W-:-:S04]  /*2d90*/  LOP3.LUT R8, R12, UR8, RZ, 0xfc, !PT ;  /* 0x000000080c087c12 */ /* 0x001fc8000f8efcff */
[----:B------:R-:W-:-:S13]  /*2da0*/  ISETP.NE.U32.AND P0, PT, R8, RZ, PT ;  /* 0x000000ff0800720c */ /* 0x000fda0003f05070 */
[----:B------:R-:W-:Y:S05]  /*2db0*/  @P0 BRA `(.L_x_46) ;  /* 0x0000000000500947 */ /* 0x000fea0003800000 */
[----:B------:R-:W0:Y:S01]  /*2dc0*/  LDCU UR8, c[0x0][0x380] ;  /* 0x00007000ff0877ac */ /* 0x000e220008000800 */
[----:B------:R-:W-:Y:S01]  /*2dd0*/  IMAD.MOV.U32 R29, RZ, RZ, RZ ;  /* 0x000000ffff1d7224 */ /* 0x000fe200078e00ff */
[----:B0-----:R-:W0:Y:S01]  /*2de0*/  I2F.U32.RP R12, UR8 ;  /* 0x00000008000c7d06 */ /* 0x001e220008209000 */
        /* <DEDUP_REMOVED lines=17> */
.L_x_46:
[----:B------:R-:W0:Y:S01]  /*2f00*/  LDCU.64 UR12, c[0x0][0x380] ;  /* 0x00007000ff0c77ac */ /* 0x000e220008000a00 */
[----:B------:R-:W-:Y:S01]  /*2f10*/  IMAD.MOV.U32 R8, RZ, RZ, R10 ;  /* 0x000000ffff087224 */ /* 0x000fe200078e000a */
[----:B------:R-:W-:Y:S01]  /*2f20*/  MOV R9, 0x2f70 ;  /* 0x00002f7000097802 */ /* 0x000fe20000000f00 */
[----:B------:R-:W-:Y:S02]  /*2f30*/  IMAD.MOV.U32 R22, RZ, RZ, R12 ;  /* 0x000000ffff167224 */ /* 0x000fe400078e000c */
[----:B0-----:R-:W-:Y:S02]  /*2f40*/  IMAD.U32 R21, RZ, RZ, UR12 ;  /* 0x0000000cff157e24 */ /* 0x001fe4000f8e00ff */
[----:B------:R-:W-:-:S07]  /*2f50*/  IMAD.U32 R20, RZ, RZ, UR13 ;  /* 0x0000000dff147e24 */ /* 0x000fce000f8e00ff */
[----:B------:R-:W-:Y:S05]  /*2f60*/  CALL.REL.NOINC `($__internal_3_$__cuda_sm20_rem_u64) ;  /* 0x00000024009c7944 */ /* 0x000fea0003c00000 */
[----:B------:R-:W-:Y:S02]  /*2f70*/  IMAD.MOV.U32 R28, RZ, RZ, R8 ;  /* 0x000000ffff1c7224 */ /* 0x000fe400078e0008 */
[----:B------:R-:W-:-:S07]  /*2f80*/  IMAD.MOV.U32 R29, RZ, RZ, R21 ;  /* 0x000000ffff1d7224 */ /* 0x000fce00078e0015 */
.L_x_47:
[----:B------:R-:W-:Y:S05]  /*2f90*/  BSYNC.RECONVERGENT B3 ;  /* 0x0000000000037941 */ /* 0x000fea0003800200 */
.L_x_45:
[----:B------:R-:W-:Y:S01]  /*2fa0*/  LOP3.LUT R8, R14, 0x1, RZ, 0xc0, !PT ;  /* 0x000000010e087812 */ /* 0x000fe200078ec0ff */
[----:B------:R-:W-:Y:S03]  /*2fb0*/  BSSY.RECONVERGENT B3, `(.L_x_48) ;  /* 0x0000026000037945 */ /* 0x000fe60003800200 */
[----:B------:R-:W-:-:S04]  /*2fc0*/  ISETP.NE.U32.AND P0, PT, R8, 0x1, PT ;  /* 0x000000010800780c */ /* 0x000fc80003f05070 */
[----:B------:R-:W-:-:S13]  /*2fd0*/  ISETP.NE.U32.AND.EX P0, PT, RZ, RZ, PT, P0 ;  /* 0x000000ffff00720c */ /* 0x000fda0003f05100 */
[----:B------:R-:W-:Y:S05]  /*2fe0*/  @P0 BRA `(.L_x_49) ;  /* 0x0000000000880947 */ /* 0x000fea0003800000 */
[----:B------:R-:W0:Y:S01]  /*2ff0*/  LDCU UR8, c[0x0][0x384] ;  /* 0x00007080ff0877ac */ /* 0x000e220008000800 */
[----:B------:R-:W-:-:S05]  /*3000*/  IADD3 R10, P0, PT, R18, R28, RZ ;  /* 0x0000001c120a7210 */ /* 0x000fca0007f1e0ff */
[----:B------:R-:W-:-:S05]  /*3010*/  IMAD.X R22, R19, 0x1, R29, P0 ;  /* 0x0000000113167824 */ /* 0x000fca00000e061d */
        /* <DEDUP_REMOVED lines=23> */
.L_x_50:
[----:B------:R-:W0:Y:S01]  /*3190*/  LDCU.64 UR12, c[0x0][0x380] ;  /* 0x00007000ff0c77ac */ /* 0x000e220008000a00 */
[----:B------:R-:W-:Y:S01]  /*31a0*/  IMAD.MOV.U32 R8, RZ, RZ, R10 ;  /* 0x000000ffff087224 */ /* 0x000fe200078e000a */
[----:B------:R-:W-:Y:S01]  /*31b0*/  MOV R9, 0x31f0 ;  /* 0x000031f000097802 */ /* 0x000fe20000000f00 */
[----:B0-----:R-:W-:Y:S02]  /*31c0*/  IMAD.U32 R21, RZ, RZ, UR12 ;  /* 0x0000000cff157e24 */ /* 0x001fe4000f8e00ff */
[----:B------:R-:W-:-:S07]  /*31d0*/  IMAD.U32 R20, RZ, RZ, UR13 ;  /* 0x0000000dff147e24 */ /* 0x000fce000f8e00ff */
[----:B------:R-:W-:Y:S05]  /*31e0*/  CALL.REL.NOINC `($__internal_3_$__cuda_sm20_rem_u64) ;  /* 0x0000002000fc7944 */ /* 0x000fea0003c00000 */
[----:B------:R-:W-:Y:S02]  /*31f0*/  IMAD.MOV.U32 R18, RZ, RZ, R8 ;  /* 0x000000ffff127224 */ /* 0x000fe400078e0008 */
[----:B------:R-:W-:-:S07]  /*3200*/  IMAD.MOV.U32 R19, RZ, RZ, R21 ;  /* 0x000000ffff137224 */ /* 0x000fce00078e0015 */
.L_x_49:
[----:B------:R-:W-:Y:S05]  /*3210*/  BSYNC.RECONVERGENT B3 ;  /* 0x0000000000037941 */ /* 0x000fea0003800200 */
.L_x_48:
[----:B------:R-:W-:Y:S01]  /*3220*/  ISETP.GT.U32.AND P0, PT, R14, 0x1, PT ;  /* 0x000000010e00780c */ /* 0x000fe20003f04070 */
[----:B------:R-:W-:Y:S01]  /*3230*/  IMAD.SHL.U32 R10, R28, 0x2, RZ ;  /* 0x000000021c0a7824 */ /* 0x000fe200078e00ff */
[--C-:B------:R-:W-:Y:S02]  /*3240*/  SHF.R.U64 R14, R14, 0x1, R15.reuse ;  /* 0x000000010e0e7819 */ /* 0x100fe4000000120f */
[----:B------:R-:W-:Y:S02]  /*3250*/  ISETP.GT.U32.AND.EX P0, PT, R15, RZ, PT, P0 ;  /* 0x000000ff0f00720c */ /* 0x000fe40003f04100 */
[----:B------:R-:W-:Y:S02]  /*3260*/  SHF.R.U32.HI R15, RZ, 0x1, R15 ;  /* 0x00000001ff0f7819 */ /* 0x000fe4000001160f */
[----:B------:R-:W-:-:S09]  /*3270*/  SHF.L.U64.HI R12, R28, 0x1, R29 ;  /* 0x000000011c0c7819 */ /* 0x000fd2000001021d */
[----:B------:R-:W-:Y:S05]  /*3280*/  @P0 BRA `(.L_x_51) ;  /* 0xfffffff800b80947 */ /* 0x000fea000383ffff */
.L_x_44:
[----:B------:R-:W-:Y:S05]  /*3290*/  BSYNC.RECONVERGENT B2 ;  /* 0x0000000000027941 */ /* 0x000fea0003800200 */
.L_x_43:
[----:B------:R-:W0:Y:S01]  /*32a0*/  LDCU UR8, c[0x0][0x384] ;  /* 0x00007080ff0877ac */ /* 0x000e220008000800 */
[----:B------:R-:W-:Y:S01]  /*32b0*/  IADD3 R15, P0, PT, R18, R11, RZ ;  /* 0x0000000b120f7210 */ /* 0x000fe20007f1e0ff */
[----:B------:R-:W-:Y:S04]  /*32c0*/  BSSY.RECONVERGENT B2, `(.L_x_52) ;  /* 0x0000021000027945 */ /* 0x000fe80003800200 */
        /* <DEDUP_REMOVED lines=9> */
[----:B0-----:R-:W-:Y:S02]  /*3360*/  VIADD R9, R12, 0xffffffe ;  /* 0x0ffffffe0c097836 */ /* 0x001fe40000000000 */
[----:B------:R-:W-:-:S04]  /*3370*/  IMAD.MOV.U32 R12, RZ, RZ, RZ ;  /* 0x000000ffff0c7224 */ /* 0x000fc800078e00ff */
[----:B------:R-:W0:Y:S02]  /*3380*/  F2I.FTZ.U32.TRUNC.NTZ R9, R9 ;  /* 0x0000000900097305 */ /* 0x000e24000021f000 */
[----:B0-----:R-:W-:-:S04]  /*3390*/  IMAD.MOV R19, RZ, RZ, -R9 ;  /* 0x000000ffff137224 */ /* 0x001fc800078e0a09 */
        /* <DEDUP_REMOVED lines=11> */
.L_x_53:
        /* <DEDUP_REMOVED lines=8> */
.L_x_54:
[----:B------:R-:W-:Y:S05]  /*34d0*/  BSYNC.RECONVERGENT B2 ;  /* 0x0000000000027941 */ /* 0x000fea0003800200 */
.L_x_52:
        /* <DEDUP_REMOVED lines=8> */
.L_x_63:
        /* <DEDUP_REMOVED lines=25> */
.L_x_58:
        /* <DEDUP_REMOVED lines=9> */
.L_x_59:
[----:B------:R-:W-:Y:S05]  /*3780*/  BSYNC.RECONVERGENT B3 ;  /* 0x0000000000037941 */ /* 0x000fea0003800200 */
.L_x_57:
        /* <DEDUP_REMOVED lines=31> */
.L_x_62:
        /* <DEDUP_REMOVED lines=8> */
.L_x_61:
[----:B------:R-:W-:Y:S05]  /*3a00*/  BSYNC.RECONVERGENT B3 ;  /* 0x0000000000037941 */ /* 0x000fea0003800200 */
.L_x_60:
[C---:B------:R-:W-:Y:S02]  /*3a10*/  ISETP.GT.U32.AND P0, PT, R18.reuse, 0x1, PT ;  /* 0x000000011200780c */ /* 0x040fe40003f04070 */
[----:B------:R-:W-:Y:S02]  /*3a20*/  SHF.R.U64 R18, R18, 0x1, R19 ;  /* 0x0000000112127819 */ /* 0x000fe40000001213 */
[----:B------:R-:W-:Y:S02]  /*3a30*/  ISETP.GT.U32.AND.EX P0, PT, R19, RZ, PT, P0 ;  /* 0x000000ff1300720c */ /* 0x000fe40003f04100 */
[C---:B------:R-:W-:Y:S01]  /*3a40*/  SHF.L.U64.HI R17, R16.reuse, 0x1, R17 ;  /* 0x0000000110117819 */ /* 0x040fe20000010211 */
[----:B------:R-:W-:Y:S01]  /*3a50*/  IMAD.SHL.U32 R16, R16, 0x2, RZ ;  /* 0x0000000210107824 */ /* 0x000fe200078e00ff */
[----:B------:R-:W-:-:S09]  /*3a60*/  SHF.R.U32.HI R19, RZ, 0x1, R19 ;  /* 0x00000001ff137819 */ /* 0x000fd20000011613 */
[----:B------:R-:W-:Y:S05]  /*3a70*/  @P0 BRA `(.L_x_63) ;  /* 0xfffffff800b80947 */ /* 0x000fea000383ffff */
.L_x_56:
[----:B------:R-:W-:Y:S05]  /*3a80*/  BSYNC.RECONVERGENT B2 ;  /* 0x0000000000027941 */ /* 0x000fea0003800200 */
.L_x_55:
        /* <DEDUP_REMOVED lines=8> */
[----:B------:R-:W-:Y:S02]  /*3b10*/  IMAD.MOV.U32 R8, RZ, RZ, RZ ;  /* 0x000000ffff087224 */ /* 0x000fe400078e00ff */
[----:B------:R-:W-:Y:S01]  /*3b20*/  IMAD.MOV.U32 R19, RZ, RZ, RZ ;  /* 0x000000ffff137224 */ /* 0x000fe200078e00ff */
[----:B0-----:R-:W0:Y:S01]  /*3b30*/  I2F.U32.RP R14, UR8 ;  /* 0x00000008000e7d06 */ /* 0x001e220008209000 */
[----:B------:R-:W-:-:S07]  /*3b40*/  ISETP.NE.U32.AND P1, PT, RZ, UR8, PT ;  /* 0x00000008ff007c0c */ /* 0x000fce000bf25070 */
[----:B0-----:R-:W0:Y:S02]  /*3b50*/  MUFU.RCP R14, R14 ;  /* 0x0000000e000e7308 */ /* 0x001e240000001000 */
[----:B0-----:R-:W-:-:S06]  /*3b60*/  VIADD R9, R14, 0xffffffe ;  /* 0x0ffffffe0e097836 */ /* 0x001fcc0000000000 */
        /* <DEDUP_REMOVED lines=13> */
.L_x_65:
        /* <DEDUP_REMOVED lines=8> */
.L_x_66:
[----:B------:R-:W-:Y:S05]  /*3cc0*/  BSYNC.RECONVERGENT B2 ;  /* 0x0000000000027941 */ /* 0x000fea0003800200 */
.L_x_64:
[----:B------:R-:W-:Y:S01]  /*3cd0*/  ISETP.NE.U32.AND P0, PT, R18, RZ, PT ;  /* 0x000000ff1200720c */ /* 0x000fe20003f05070 */
[----:B------:R-:W-:Y:S01]  /*3ce0*/  BSSY.RECONVERGENT B2, `(.L_x_67) ;  /* 0x0000057000027945 */ /* 0x000fe20003800200 */
[----:B------:R-:W-:Y:S02]  /*3cf0*/  CS2R R16, SRZ ;  /* 0x0000000000107805 */ /* 0x000fe4000001ff00 */
[----:B------:R-:W-:-:S13]  /*3d00*/  ISETP.NE.AND.EX P0, PT, R19, RZ, PT, P0 ;  /* 0x000000ff1300720c */ /* 0x000fda0003f05300 */
[----:B------:R-:W-:Y:S05]  /*3d10*/  @!P0 BRA `(.L_x_68) ;  /* 0x00000004004c8947 */ /* 0x000fea0003800000 */
[----:B------:R-:W-:Y:S02]  /*3d20*/  IMAD.MOV.U32 R15, RZ, RZ, R18 ;  /* 0x000000ffff0f7224 */ /* 0x000fe400078e0012 */
[----:B------:R-:W-:-:S07]  /*3d30*/  IMAD.MOV.U32 R14, RZ, RZ, R19 ;  /* 0x000000ffff0e7224 */ /* 0x000fce00078e0013 */
.L_x_75:
        /* <DEDUP_REMOVED lines=31> */
.L_x_71:
        /* <DEDUP_REMOVED lines=8> */
.L_x_70:
[----:B------:R-:W-:Y:S05]  /*3fb0*/  BSYNC.RECONVERGENT B3 ;  /* 0x0000000000037941 */ /* 0x000fea0003800200 */
.L_x_69:
[----:B------:R-:W0:Y:S01]  /*3fc0*/  LDCU UR8, c[0x0][0x384] ;  /* 0x00007080ff0877ac */ /* 0x000e220008000800 */
[C---:B------:R-:W-:Y:S01]  /*3fd0*/  SHF.L.U64.HI R22, R18.reuse, 0x1, R19 ;  /* 0x0000000112167819 */ /* 0x040fe20000010213 */
[----:B------:R-:W-:Y:S01]  /*3fe0*/  BSSY.RECONVERGENT B3, `(.L_x_72) ;  /* 0x0000021000037945 */ /* 0x000fe20003800200 */
[----:B------:R-:W-:Y:S02]  /*3ff0*/  IMAD.SHL.U32 R19, R18, 0x2, RZ ;  /* 0x0000000212137824 */ /* 0x000fe400078e00ff */
        /* <DEDUP_REMOVED lines=21> */
[----:B------:R-:W-:Y:S01]  /*4150*/  @!P1 LOP3.LUT R18, RZ, UR8, RZ, 0x33, !PT ;  /* 0x00000008ff129c12 */ /* 0x000fe2000f8e33ff */
[----:B------:R-:W-:Y:S06]  /*4160*/  BRA `(.L_x_74) ;  /* 0x0000000000207947 */ /* 0x000fec0003800000 */
.L_x_73:
        /* <DEDUP_REMOVED lines=8> */
.L_x_74:
[----:B------:R-:W-:Y:S05]  /*41f0*/  BSYNC.RECONVERGENT B3 ;  /* 0x0000000000037941 */ /* 0x000fea0003800200 */
.L_x_72:
[C---:B------:R-:W-:Y:S02]  /*4200*/  ISETP.GT.U32.AND P0, PT, R15.reuse, 0x1, PT ;  /* 0x000000010f00780c */ /* 0x040fe40003f04070 */
[--C-:B------:R-:W-:Y:S02]  /*4210*/  SHF.R.U64 R15, R15, 0x1, R14.reuse ;  /* 0x000000010f0f7819 */ /* 0x100fe4000000120e */
[----:B------:R-:W-:Y:S02]  /*4220*/  ISETP.GT.U32.AND.EX P0, PT, R14, RZ, PT, P0 ;  /* 0x000000ff0e00720c */ /* 0x000fe40003f04100 */
[----:B------:R-:W-:-:S11]  /*4230*/  SHF.R.U32.HI R14, RZ, 0x1, R14 ;  /* 0x00000001ff0e7819 */ /* 0x000fd6000001160e */
[----:B------:R-:W-:Y:S05]  /*4240*/  @P0 BRA `(.L_x_75) ;  /* 0xfffffff800bc0947 */ /* 0x000fea000383ffff */
.L_x_68:
[----:B------:R-:W-:Y:S05]  /*4250*/  BSYNC.RECONVERGENT B2 ;  /* 0x0000000000027941 */ /* 0x000fea0003800200 */
.L_x_67:
        /* <DEDUP_REMOVED lines=16> */
[----:B------:R-:W-:-:S04]  /*4360*/  IMAD.HI.U32 R8, R9, R17, R8 ;  /* 0x0000001109087227 */ /* 0x000fc800078e0008 */
[----:B------:R-:W-:Y:S02]  /*4370*/  IMAD.MOV.U32 R17, RZ, RZ, RZ ;  /* 0x000000ffff117224 */ /* 0x000fe400078e00ff */
        /* <DEDUP_REMOVED lines=9> */
.L_x_77:
        /* <DEDUP_REMOVED lines=8> */
.L_x_78:
[----:B------:R-:W-:Y:S05]  /*4490*/  BSYNC.RECONVERGENT B2 ;  /* 0x0000000000027941 */ /* 0x000fea0003800200 */
.L_x_76:
[----:B------:R-:W0:Y:S01]  /*44a0*/  LDCU.64 UR12, c[0x0][0x380] ;  /* 0x00007000ff0c77ac */ /* 0x000e220008000a00 */
[CC--:B------:R-:W-:Y:S01]  /*44b0*/  ISETP.LT.U32.AND P0, PT, R10.reuse, R16.reuse, PT ;  /* 0x000000100a00720c */ /* 0x0c0fe20003f01070 */
[----:B------:R-:W-:Y:S01]  /*44c0*/  BSSY.RECONVERGENT B2, `(.L_x_79) ;  /* 0x0000032000027945 */ /* 0x000fe20003800200 */
[-C--:B------:R-:W-:Y:S02]  /*44d0*/  ISETP.GT.U32.AND P1, PT, R10, R16.reuse, PT ;  /* 0x000000100a00720c */ /* 0x080fe40003f24070 */
[CC--:B------:R-:W-:Y:S02]  /*44e0*/  ISETP.LT.U32.AND.EX P0, PT, R12.reuse, R17.reuse, PT, P0 ;  /* 0x000000110c00720c */ /* 0x0c0fe40003f01100 */
[----:B------:R-:W-:Y:S02]  /*44f0*/  ISETP.GT.U32.AND.EX P1, PT, R12, R17, PT, P1 ;  /* 0x000000110c00720c */ /* 0x000fe40003f24110 */
[CC--:B------:R-:W-:Y:S02]  /*4500*/  SEL R9, R10.reuse, R16.reuse, P0 ;  /* 0x000000100a097207 */ /* 0x0c0fe40000000000 */
[----:B------:R-:W-:-:S02]  /*4510*/  SEL R18, R10, R16, P1 ;  /* 0x000000100a127207 */ /* 0x000fc40000800000 */
[----:B------:R-:W-:Y:S02]  /*4520*/  SEL R15, R12, R17, P0 ;  /* 0x000000110c0f7207 */ /* 0x000fe40000000000 */
[----:B------:R-:W-:Y:S02]  /*4530*/  IADD3 R18, P2, PT, R18, -R9, RZ ;  /* 0x8000000912127210 */ /* 0x000fe40007f5e0ff */
[----:B------:R-:W-:Y:S01]  /*4540*/  SEL R22, R12, R17, P1 ;  /* 0x000000110c167207 */ /* 0x000fe20000800000 */
[----:B0-----:R-:W-:Y:S02]  /*4550*/  IMAD.U32 R8, RZ, RZ, UR12 ;  /* 0x0000000cff087e24 */ /* 0x001fe4000f8e00ff */
[----:B------:R-:W-:Y:S02]  /*4560*/  IMAD.U32 R9, RZ, RZ, UR13 ;  /* 0x0000000dff097e24 */ /* 0x000fe4000f8e00ff */
[----:B------:R-:W-:-:S07]  /*4570*/  IMAD.X R22, R22, 0x1, ~R15, P2 ;  /* 0x0000000116167824 */ /* 0x000fce00010e0e0f */
.L_x_83:
[----:B------:R-:W-:Y:S01]  /*4580*/  LOP3.LUT R14, R22, R9, RZ, 0xfc, !PT ;  /* 0x00000009160e7212 */ /* 0x000fe200078efcff */
[----:B------:R-:W-:Y:S01]  /*4590*/  BSSY.RECONVERGENT B3, `(.L_x_80) ;  /* 0x000001f000037945 */ /* 0x000fe20003800200 */
[----:B------:R-:W-:Y:S02]  /*45a0*/  IMAD.MOV.U32 R15, RZ, RZ, R8 ;  /* 0x000000ffff0f7224 */ /* 0x000fe400078e0008 */
[----:B------:R-:W-:Y:S01]  /*45b0*/  ISETP.NE.U32.AND P0, PT, R14, RZ, PT ;  /* 0x000000ff0e00720c */ /* 0x000fe20003f05070 */
[----:B------:R-:W-:-:S12]  /*45c0*/  IMAD.MOV.U32 R14, RZ, RZ, R9 ;  /* 0x000000ffff0e7224 */ /* 0x000fd800078e0009 */
[----:B------:R-:W-:Y:S05]  /*45d0*/  @P0 BRA `(.L_x_81) ;  /* 0x0000000000500947 */ /* 0x000fea0003800000 */
[----:B------:R-:W0:Y:S01]  /*45e0*/  I2F.U32.RP R19, R15 ;  /* 0x0000000f00137306 */ /* 0x000e220000209000 */
[----:B------:R-:W-:-:S07]  /*45f0*/  ISETP.NE.U32.AND P1, PT, R15, RZ, PT ;  /* 0x000000ff0f00720c */ /* 0x000fce0003f25070 */
[----:B0-----:R-:W0:Y:S02]  /*4600*/  MUFU.RCP R19, R19 ;  /* 0x0000001300137308 */ /* 0x001e240000001000 */
[----:B0-----:R-:W-:-:S06]  /*4610*/  VIADD R8, R19, 0xffffffe ;  /* 0x0ffffffe13087836 */ /* 0x001fcc0000000000 */
[----:B------:R0:W1:Y:S02]  /*4620*/  F2I.FTZ.U32.TRUNC.NTZ R9, R8 ;  /* 0x0000000800097305 */ /* 0x000064000021f000 */
[----:B0-----:R-:W-:Y:S02]  /*4630*/  IMAD.MOV.U32 R8, RZ, RZ, RZ ;  /* 0x000000ffff087224 */ /* 0x001fe400078e00ff */
[----:B-1----:R-:W-:-:S04]  /*4640*/  IMAD.MOV R20, RZ, RZ, -R9 ;  /* 0x000000ffff147224 */ /* 0x002fc800078e0a09 */
[----:B------:R-:W-:-:S04]  /*4650*/  IMAD R21, R20, R15, RZ ;  /* 0x0000000f14157224 */ /* 0x000fc800078e02ff */
[----:B------:R-:W-:-:S06]  /*4660*/  IMAD.HI.U32 R9, R9, R21, R8 ;  /* 0x0000001509097227 */ /* 0x000fcc00078e0008 */
[----:B------:R-:W-:-:S04]  /*4670*/  IMAD.HI.U32 R9, R9, R18, RZ ;  /* 0x0000001209097227 */ /* 0x000fc800078e00ff */
[----:B------:R-:W-:-:S04]  /*4680*/  IMAD.MOV R9, RZ, RZ, -R9 ;  /* 0x000000ffff097224 */ /* 0x000fc800078e0a09 */
[----:B------:R-:W-:Y:S02]  /*4690*/  IMAD R18, R15, R9, R18 ;  /* 0x000000090f127224 */ /* 0x000fe400078e0212 */
[----:B------:R-:W-:-:S03]  /*46a0*/  IMAD.MOV.U32 R9, RZ, RZ, RZ ;  /* 0x000000ffff097224 */ /* 0x000fc600078e00ff */
[----:B------:R-:W-:-:S13]  /*46b0*/  ISETP.GE.U32.AND P0, PT, R18, R15, PT ;  /* 0x0000000f1200720c */ /* 0x000fda0003f06070 */
[----:B------:R-:W-:-:S05]  /*46c0*/  @P0 IMAD.IADD R18, R18, 0x1, -R15 ;  /* 0x0000000112120824 */ /* 0x000fca00078e0a0f */
[----:B------:R-:W-:-:S13]  /*46d0*/  ISETP.GE.U32.AND P0, PT, R18, R15, PT ;  /* 0x0000000f1200720c */ /* 0x000fda0003f06070 */
[----:B------:R-:W-:Y:S01]  /*46e0*/  @P0 IMAD.IADD R18, R18, 0x1, -R15 ;  /* 0x0000000112120824 */ /* 0x000fe200078e0a0f */
[----:B------:R-:W-:-:S05]  /*46f0*/  @!P1 LOP3.LUT R18, RZ, R15, RZ, 0x33, !PT ;  /* 0x0000000fff129212 */ /* 0x000fca00078e33ff */
[----:B------:R-:W-:Y:S01]  /*4700*/  IMAD.MOV.U32 R8, RZ, RZ, R18 ;  /* 0x000000ffff087224 */ /* 0x000fe200078e0012 */
[----:B------:R-:W-:Y:S06]  /*4710*/  BRA `(.L_x_82) ;  /* 0x0000000000187947 */ /* 0x000fec0003800000 */
.L_x_81:
[----:B------:R-:W-:Y:S01]  /*4720*/  IMAD.MOV.U32 R8, RZ, RZ, R18 ;  /* 0x000000ffff087224 */ /* 0x000fe200078e0012 */
[----:B------:R-:W-:Y:S01]  /*4730*/  MOV R9, 0x4770 ;  /* 0x0000477000097802 */ /* 0x000fe20000000f00 */
[----:B------:R-:W-:Y:S02]  /*4740*/  IMAD.MOV.U32 R21, RZ, RZ, R15 ;  /* 0x000000ffff157224 */ /* 0x000fe400078e000f */
[----:B------:R-:W-:-:S07]  /*4750*/  IMAD.MOV.U32 R20, RZ, RZ, R14 ;  /* 0x000000ffff147224 */ /* 0x000fce00078e000e */
[----:B------:R-:W-:Y:S05]  /*4760*/  CALL.REL.NOINC `($__internal_3_$__cuda_sm20_rem_u64) ;  /* 0x0000000c009c7944 */ /* 0x000fea0003c00000 */
[----:B------:R-:W-:-:S07]  /*4770*/  IMAD.MOV.U32 R9, RZ, RZ, R21 ;  /* 0x000000ffff097224 */ /* 0x000fce00078e0015 */
.L_x_82:
[----:B------:R-:W-:Y:S05]  /*4780*/  BSYNC.RECONVERGENT B3 ;  /* 0x0000000000037941 */ /* 0x000fea0003800200 */
.L_x_80:
[----:B------:R-:W-:Y:S01]  /*4790*/  ISETP.NE.U32.AND P0, PT, R8, RZ, PT ;  /* 0x000000ff0800720c */ /* 0x000fe20003f05070 */
[----:B------:R-:W-:Y:S02]  /*47a0*/  IMAD.MOV.U32 R18, RZ, RZ, R15 ;  /* 0x000000ffff127224 */ /* 0x000fe400078e000f */
[----:B------:R-:W-:Y:S01]  /*47b0*/  IMAD.MOV.U32 R22, RZ, RZ, R14 ;  /* 0x000000ffff167224 */ /* 0x000fe200078e000e */
[----:B------:R-:W-:-:S13]  /*47c0*/  ISETP.NE.AND.EX P0, PT, R9, RZ, PT, P0 ;  /* 0x000000ff0900720c */ /* 0x000fda0003f05300 */
[----:B------:R-:W-:Y:S05]  /*47d0*/  @P0 BRA `(.L_x_83) ;  /* 0xfffffffc00680947 */ /* 0x000fea000383ffff */
[----:B------:R-:W-:Y:S05]  /*47e0*/  BSYNC.RECONVERGENT B2 ;  /* 0x0000000000027941 */ /* 0x000fea0003800200 */
.L_x_79:
[----:B------:R-:W-:-:S04]  /*47f0*/  ISETP.NE.U32.AND P0, PT, R15, 0x1, PT ;  /* 0x000000010f00780c */ /* 0x000fc80003f05070 */
[----:B------:R-:W-:-:S13]  /*4800*/  ISETP.NE.AND.EX P0, PT, R14, RZ, PT, P0 ;  /* 0x000000ff0e00720c */ /* 0x000fda0003f05300 */
[----:B------:R-:W-:Y:S05]  /*4810*/  @!P0 BRA `(.L_x_84) ;  /* 0xffffffe400348947 */ /* 0x000fea000383ffff */
[----:B------:R-:W-:Y:S05]  /*4820*/  BSYNC.RECONVERGENT B0 ;  /* 0x0000000000007941 */ /* 0x000fea0003800200 */
.L_x_42:
[----:B------:R-:W0:Y:S01]  /*4830*/  LDCU.64 UR12, c[0x0][0x380] ;  /* 0x00007000ff0c77ac */ /* 0x000e220008000a00 */
[----:B------:R-:W-:Y:S01]  /*4840*/  BSSY.RELIABLE B0, `(.L_x_85) ;  /* 0x0000022000007945 */ /* 0x000fe20003800100 */
[----:B0-----:R-:W-:-:S04]  /*4850*/  ISETP.NE.U32.AND P0, PT, R15, UR12, PT ;  /* 0x0000000c0f007c0c */ /* 0x001fc8000bf05070 */
[----:B------:R-:W-:-:S04]  /*4860*/  ISETP.NE.AND.EX P0, PT, R14, UR13, PT, P0 ;  /* 0x0000000d0e007c0c */ /* 0x000fc8000bf05300 */
[----:B------:R-:W-:Y:S02]  /*4870*/  SEL R17, R15, RZ, P0 ;  /* 0x000000ff0f117207 */ /* 0x000fe40000000000 */
[----:B------:R-:W-:Y:S02]  /*4880*/  SEL R19, R14, RZ, P0 ;  /* 0x000000ff0e137207 */ /* 0x000fe40000000000 */
[C---:B------:R-:W-:Y:S02]  /*4890*/  ISETP.GE.U32.AND P0, PT, R17.reuse, UR12, PT ;  /* 0x0000000c11007c0c */ /* 0x040fe4000bf06070 */
[----:B------:R-:W-:Y:S02]  /*48a0*/  ISETP.LT.U32.AND P1, PT, R17, 0x2, PT ;  /* 0x000000021100780c */ /* 0x000fe40003f21070 */
[----:B------:R-:W-:-:S04]  /*48b0*/  ISETP.GE.U32.AND.EX P0, PT, R19, UR13, PT, P0 ;  /* 0x0000000d13007c0c */ /* 0x000fc8000bf06100 */
[----:B------:R-:W-:-:S13]  /*48c0*/  ISETP.LT.U32.OR.EX P0, PT, R19, RZ, P0, P1 ;  /* 0x000000ff1300720c */ /* 0x000fda0000701510 */
[----:B------:R-:W-:Y:S05]  /*48d0*/  @P0 BRA `(.L_x_86) ;  /* 0x0000000000600947 */ /* 0x000fea0003800000 */
[----:B------:R-:W0:Y:S02]  /*48e0*/  LDC.64 R8, c[0x0][0x390] ;  /* 0x0000e400ff087b82 */ /* 0x000e240000000a00 */
[----:B0-----:R-:W2:Y:S02]  /*48f0*/  LDG.E R12, desc[UR6][R8.64] ;  /* 0x00000006080c7981 */ /* 0x001ea4000c1e1900 */
[----:B--2---:R-:W-:-:S13]  /*4900*/  ISETP.GE.AND P0, PT, R12, 0x1, PT ;  /* 0x000000010c00780c */ /* 0x004fda0003f06270 */
[----:B------:R-:W-:Y:S05]  /*4910*/  @!P0 BREAK.RELIABLE B0 ;  /* 0x0000000000008942 */ /* 0x000fea0003800100 */
[----:B------:R-:W-:Y:S05]  /*4920*/  @!P0 BRA `(.L_x_87) ;  /* 0x0000000000e88947 */ /* 0x000fea0003800000 */
[----:B------:R-:W0:Y:S02]  /*4930*/  LDC.64 R8, c[0x0][0x388] ;  /* 0x0000e200ff087b82 */ /* 0x000e240000000a00 */
[----:B0-----:R-:W2:Y:S02]  /*4940*/  LDG.E.64 R8, desc[UR6][R8.64] ;  /* 0x0000000608087981 */ /* 0x001ea4000c1e1b00 */
[----:B--2---:R-:W-:-:S04]  /*4950*/  ISETP.NE.U32.AND P0, PT, R8, R17, PT ;  /* 0x000000110800720c */ /* 0x004fc80003f05070 */
[----:B------:R-:W-:-:S13]  /*4960*/  ISETP.NE.AND.EX P0, PT, R9, R19, PT, P0 ;  /* 0x000000130900720c */ /* 0x000fda0003f05300 */
[----:B------:R-:W-:Y:S05]  /*4970*/  @!P0 BRA `(.L_x_86) ;  /* 0x0000000000388947 */ /* 0x000fea0003800000 */
[----:B------:R-:W0:Y:S01]  /*4980*/  LDC.64 R8, c[0x0][0x388] ;  /* 0x0000e200ff087b82 */ /* 0x000e220000000a00 */
[----:B------:R-:W-:-:S07]  /*4990*/  IMAD.MOV.U32 R13, RZ, RZ, RZ ;  /* 0x000000ffff0d7224 */ /* 0x000fce00078e00ff */
.L_x_88:
[C---:B------:R-:W-:Y:S01]  /*49a0*/  ISETP.GT.U32.AND P0, PT, R13.reuse, 0x62, PT ;  /* 0x000000620d00780c */ /* 0x040fe20003f04070 */
[----:B------:R-:W-:Y:S02]  /*49b0*/  VIADD R13, R13, 0x1 ;  /* 0x000000010d0d7836 */ /* 0x000fe40000000000 */
[----:B------:R-:W-:Y:S02]  /*49c0*/  IMAD.MOV.U32 R15, RZ, RZ, R17 ;  /* 0x000000ffff0f7224 */ /* 0x000fe400078e0011 */
[----:B------:R-:W-:Y:S01]  /*49d0*/  IMAD.MOV.U32 R14, RZ, RZ, R19 ;  /* 0x000000ffff0e7224 */ /* 0x000fe200078e0013 */
[----:B------:R-:W-:-:S13]  /*49e0*/  ISETP.GE.U32.OR P0, PT, R13, R12, P0 ;  /* 0x0000000c0d00720c */ /* 0x000fda0000706470 */
[----:B------:R-:W-:Y:S05]  /*49f0*/  @P0 BREAK.RELIABLE B0 ;  /* 0x0000000000000942 */ /* 0x000fea0003800100 */
[----:B------:R-:W-:Y:S05]  /*4a00*/  @P0 BRA `(.L_x_87) ;  /* 0x0000000000b00947 */ /* 0x000fea0003800000 */
[----:B0-----:R-:W-:-:S06]  /*4a10*/  IMAD.WIDE.U32 R10, R13, 0x8, R8 ;  /* 0x000000080d0a7825 */ /* 0x001fcc00078e0008 */
[----:B------:R-:W2:Y:S02]  /*4a20*/  LDG.E.64 R10, desc[UR6][R10.64] ;  /* 0x000000060a0a7981 */ /* 0x000ea4000c1e1b00 */
[----:B--2---:R-:W-:-:S04]  /*4a30*/  ISETP.NE.U32.AND P0, PT, R10, R17, PT ;  /* 0x000000110a00720c */ /* 0x004fc80003f05070 */
[----:B------:R-:W-:-:S13]  /*4a40*/  ISETP.NE.AND.EX P0, PT, R11, R19, PT, P0 ;  /* 0x000000130b00720c */ /* 0x000fda0003f05300 */
[----:B------:R-:W-:Y:S05]  /*4a50*/  @P0 BRA `(.L_x_88) ;  /* 0xfffffffc00d00947 */ /* 0x000fea000383ffff */
.L_x_86:
[----:B------:R-:W-:Y:S05]  /*4a60*/  BSYNC.RELIABLE B0 ;  /* 0x0000000000007941 */ /* 0x000fea0003800100 */
.L_x_85:
[----:B------:R-:W0:Y:S01]  /*4a70*/  LDCU UR8, c[0x0][0x398] ;  /* 0x00007300ff0877ac */ /* 0x000e220008000800 */
[----:B------:R-:W-:Y:S02]  /*4a80*/  VIADD R3, R3, 0x1 ;  /* 0x0000000103037836 */ /* 0x000fe40000000000 */
[----:B------:R-:W-:-:S03]  /*4a90*/  IMAD.MOV.U32 R10, RZ, RZ, R6 ;  /* 0x000000ffff0a7224 */ /* 0x000fc600078e0006 */
[----:B0-----:R-:W-:-:S13]  /*4aa0*/  ISETP.NE.AND P0, PT, R3, UR8, PT ;  /* 0x0000000803007c0c */ /* 0x001fda000bf05270 */
[----:B------:R-:W-:Y:S05]  /*4ab0*/  @P0 BRA `(.L_x_89) ;  /* 0xffffffdc00400947 */ /* 0x000fea000383ffff */
[----:B------:R-:W-:Y:S05]  /*4ac0*/  EXIT ;  /* 0x000000000000794d */ /* 0x000fea0003800000 */
.L_x_37:
[----:B------:R-:W-:-:S05]  /*4ad0*/  UMOV UR4, URZ ;  /* 0x000000ff00047c82 */ /* 0x000fca0008000000 */
.L_x_92:
[----:B------:R-:W4:Y:S02]  /*4ae0*/  LDCU.64 UR8, c[0x0][0x380] ;  /* 0x00007000ff0877ac */ /* 0x000f240008000a00 */
[----:B----4-:R-:W-:-:S04]  /*4af0*/  UISETP.GE.U32.AND UP0, UPT, UR8, 0x3, UPT ;  /* 0x000000030800788c */ /* 0x010fc8000bf06070 */
[----:B------:R-:W-:-:S09]  /*4b00*/  UISETP.GE.U32.AND.EX UP0, UPT, UR9, URZ, UPT, UP0 ;  /* 0x000000ff0900728c */ /* 0x000fd2000bf06100 */
[----:B------:R-:W-:Y:S05]  /*4b10*/  BRA.U !UP0, `(.L_x_90) ;  /* 0x0000000108587547 */ /* 0x000fea000b800000 */
[----:B0123--:R-:W0:Y:S02]  /*4b20*/  LDC.64 R2, c[0x0][0x390] ;  /* 0x0000e400ff027b82 */ /* 0x00fe240000000a00 */
[----:B0-----:R-:W2:Y:S01]  /*4b30*/  LDG.E R0, desc[UR6][R2.64] ;  /* 0x0000000602007981 */ /* 0x001ea2000c1e1900 */
[----:B------:R-:W-:Y:S02]  /*4b40*/  IMAD.MOV.U32 R15, RZ, RZ, 0x2 ;  /* 0x00000002ff0f7424 */ /* 0x000fe400078e00ff */
[----:B------:R-:W-:Y:S01]  /*4b50*/  IMAD.MOV.U32 R14, RZ, RZ, RZ ;  /* 0x000000ffff0e7224 */ /* 0x000fe200078e00ff */
[----:B--2---:R-:W-:-:S13]  /*4b60*/  ISETP.GE.AND P0, PT, R0, 0x1, PT ;  /* 0x000000010000780c */ /* 0x004fda0003f06270 */
[----:B------:R-:W-:Y:S05]  /*4b70*/  @!P0 BRA `(.L_x_87) ;  /* 0x0000000000548947 */ /* 0x000fea0003800000 */
[----:B------:R-:W0:Y:S02]  /*4b80*/  LDC.64 R2, c[0x0][0x388] ;  /* 0x0000e200ff027b82 */ /* 0x000e240000000a00 */
[----:B0-----:R-:W2:Y:S02]  /*4b90*/  LDG.E.64 R2, desc[UR6][R2.64] ;  /* 0x0000000602027981 */ /* 0x001ea4000c1e1b00 */
[----:B--2---:R-:W-:-:S04]  /*4ba0*/  ISETP.NE.U32.AND P0, PT, R2, 0x2, PT ;  /* 0x000000020200780c */ /* 0x004fc80003f05070 */
[----:B------:R-:W-:-:S13]  /*4bb0*/  ISETP.NE.AND.EX P0, PT, R3, RZ, PT, P0 ;  /* 0x000000ff0300720c */ /* 0x000fda0003f05300 */
[----:B------:R-:W-:Y:S05]  /*4bc0*/  @!P0 BRA `(.L_x_90) ;  /* 0x00000000002c8947 */ /* 0x000fea0003800000 */
[----:B------:R-:W0:Y:S01]  /*4bd0*/  LDC.64 R4, c[0x0][0x388] ;  /* 0x0000e200ff047b82 */ /* 0x000e220000000a00 */
[----:B------:R-:W-:-:S07]  /*4be0*/  IMAD.MOV.U32 R7, RZ, RZ, RZ ;  /* 0x000000ffff077224 */ /* 0x000fce00078e00ff */
.L_x_91:
[C---:B------:R-:W-:Y:S01]  /*4bf0*/  ISETP.GT.U32.AND P0, PT, R7.reuse, 0x62, PT ;  /* 0x000000620700780c */ /* 0x040fe20003f04070 */
[----:B------:R-:W-:-:S05]  /*4c00*/  VIADD R7, R7, 0x1 ;  /* 0x0000000107077836 */ /* 0x000fca0000000000 */
[----:B------:R-:W-:-:S13]  /*4c10*/  ISETP.GE.U32.OR P0, PT, R7, R0, P0 ;  /* 0x000000000700720c */ /* 0x000fda0000706470 */
[----:B------:R-:W-:Y:S05]  /*4c20*/  @P0 BRA `(.L_x_87) ;  /* 0x0000000000280947 */ /* 0x000fea0003800000 */
[----:B0-----:R-:W-:-:S06]  /*4c30*/  IMAD.WIDE.U32 R2, R7, 0x8, R4 ;  /* 0x0000000807027825 */ /* 0x001fcc00078e0004 */
[----:B------:R-:W2:Y:S02]  /*4c40*/  LDG.E.64 R2, desc[UR6][R2.64] ;  /* 0x0000000602027981 */ /* 0x000ea4000c1e1b00 */
[----:B--2---:R-:W-:-:S04]  /*4c50*/  ISETP.NE.U32.AND P0, PT, R2, 0x2, PT ;  /* 0x000000020200780c */ /* 0x004fc80003f05070 */
[----:B------:R-:W-:-:S13]  /*4c60*/  ISETP.NE.AND.EX P0, PT, R3, RZ, PT, P0 ;  /* 0x000000ff0300720c */ /* 0x000fda0003f05300 */
[----:B------:R-:W-:Y:S05]  /*4c70*/  @P0 BRA `(.L_x_91) ;  /* 0xfffffffc00dc0947 */ /* 0x000fea000383ffff */
.L_x_90:
[----:B------:R-:W4:Y:S01]  /*4c80*/  LDC R0, c[0x0][0x398] ;  /* 0x0000e600ff007b82 */ /* 0x000f220000000800 */
[----:B------:R-:W-:-:S06]  /*4c90*/  UIADD3 UR4, UPT, UPT, UR4, 0x1, URZ ;  /* 0x0000000104047890 */ /* 0x000fcc000fffe0ff */
[----:B----4-:R-:W-:-:S13]  /*4ca0*/  ISETP.NE.AND P0, PT, R0, UR4, PT ;  /* 0x0000000400007c0c */ /* 0x010fda000bf05270 */
[----:B------:R-:W-:Y:S05]  /*4cb0*/  @!P0 EXIT ;  /* 0x000000000000894d */ /* 0x000fea0003800000 */
[----:B------:R-:W-:Y:S05]  /*4cc0*/  BRA `(.L_x_92) ;  /* 0xfffffffc00847947 */ /* 0x000fea000383ffff */
.L_x_87:
[----:B------:R-:W-:Y:S05]  /*4cd0*/  BSYNC.RECONVERGENT B1 ;  /* 0x0000000000017941 */ /* 0x000fea0003800200 */
.L_x_36:
[----:B0-----:R-:W0:Y:S01]  /*4ce0*/  S2R R5, SR_LANEID ;  /* 0x0000000000057919 */ /* 0x001e220000000000 */
[----:B------:R-:W-:Y:S01]  /*4cf0*/  VOTEU.ANY UR8, UPT, PT ;  /* 0x0000000000087886 */ /* 0x000fe200038e0100 */
[----:B------:R-:W1:Y:S01]  /*4d00*/  LDC.64 R2, c[0x0][0x390] ;  /* 0x0000e400ff027b82 */ /* 0x000e620000000a00 */
[----:B------:R-:W0:Y:S08]  /*4d10*/  FLO.U32 R0, UR8 ;  /* 0x0000000800007d00 */ /* 0x000e3000080e0000 */
[----:B------:R-:W1:Y:S01]  /*4d20*/  POPC R7, UR8 ;  /* 0x0000000800077d09 */ /* 0x000e620008000000 */
[----:B0-----:R-:W-:-:S13]  /*4d30*/  ISETP.EQ.U32.AND P0, PT, R0, R5, PT ;  /* 0x000000050000720c */ /* 0x001fda0003f02070 */
[----:B-1----:R-:W2:Y:S01]  /*4d40*/  @P0 ATOMG.E.ADD.STRONG.GPU PT, R3, desc[UR6][R2.64], R7 ;  /* 0x80000007020309a8 */ /* 0x002ea200081ef106 */
[----:B------:R-:W0:Y:S02]  /*4d50*/  S2R R4, SR_LTMASK ;  /* 0x0000000000047919 */ /* 0x000e240000003900 */
[----:B0-----:R-:W-:-:S06]  /*4d60*/  LOP3.LUT R4, R4, UR8, RZ, 0xc0, !PT ;  /* 0x0000000804047c12 */ /* 0x001fcc000f8ec0ff */
[----:B------:R-:W0:Y:S01]  /*4d70*/  POPC R4, R4 ;  /* 0x0000000400047309 */ /* 0x000e220000000000 */
[----:B--2---:R-:W0:Y:S02]  /*4d80*/  SHFL.IDX PT, R5, R3, R0, 0x1f ;  /* 0x00001f0003057589 */ /* 0x004e2400000e0000 */
[----:B0-----:R-:W-:-:S05]  /*4d90*/  IMAD.IADD R5, R5, 0x1, R4 ;  /* 0x0000000105057824 */ /* 0x001fca00078e0204 */
[----:B------:R-:W-:-:S13]  /*4da0*/  ISETP.GT.AND P0, PT, R5, 0x63, PT ;  /* 0x000000630500780c */ /* 0x000fda0003f04270 */
[----:B------:R-:W-:Y:S05]  /*4db0*/  @P0 EXIT ;  /* 0x000000000000094d */ /* 0x000fea0003800000 */
[----:B------:R-:W0:Y:S01]  /*4dc0*/  LDC.64 R2, c[0x0][0x388] ;  /* 0x0000e200ff027b82 */ /* 0x000e220000000a00 */
[----:B------:R-:W1:Y:S01]  /*4dd0*/  LDCU UR8, c[0x0][0x384] ;  /* 0x00007080ff0877ac */ /* 0x000e620008000800 */
[----:B------:R-:W-:Y:S01]  /*4de0*/  IMAD.MOV.U32 R4, RZ, RZ, R15 ;  /* 0x000000ffff047224 */ /* 0x000fe200078e000f */
[----:B------:R-:W-:Y:S01]  /*4df0*/  BSSY.RECONVERGENT B0, `(.L_x_93) ;  /* 0x0000020000007945 */ /* 0x000fe20003800200 */
[----:B-1----:R-:W-:-:S04]  /*4e00*/  LOP3.LUT R0, R14, UR8, RZ, 0xfc, !PT ;  /* 0x000000080e007c12 */ /* 0x002fc8000f8efcff */
[----:B------:R-:W-:Y:S01]  /*4e10*/  ISETP.NE.U32.AND P0, PT, R0, RZ, PT ;  /* 0x000000ff0000720c */ /* 0x000fe20003f05070 */
[----:B0-----:R-:W-:-:S04]  /*4e20*/  IMAD.WIDE R2, R5, 0x8, R2 ;  /* 0x0000000805027825 */ /* 0x001fc800078e0202 */
[----:B------:R-:W-:-:S05]  /*4e30*/  IMAD.MOV.U32 R5, RZ, RZ, R14 ;  /* 0x000000ffff057224 */ /* 0x000fca00078e000e */
[----:B------:R0:W-:Y:S03]  /*4e40*/  STG.E.64 desc[UR6][R2.64], R4 ;  /* 0x0000000402007986 */ /* 0x0001e6000c101b06 */
[----:B------:R-:W-:Y:S05]  /*4e50*/  @P0 BRA `(.L_x_94) ;  /* 0x0000000000540947 */ /* 0x000fea0003800000 */
[----:B------:R-:W1:Y:S01]  /*4e60*/  I2F.U32.RP R0, R15 ;  /* 0x0000000f00007306 */ /* 0x000e620000209000 */
[----:B------:R-:W2:Y:S01]  /*4e70*/  LDCU UR8, c[0x0][0x380] ;  /* 0x00007000ff0877ac */ /* 0x000ea20008000800 */
[----:B------:R-:W-:-:S06]  /*4e80*/  ISETP.NE.U32.AND P2, PT, R15, RZ, PT ;  /* 0x000000ff0f00720c */ /* 0x000fcc0003f45070 */
[----:B-1----:R-:W0:Y:S02]  /*4e90*/  MUFU.RCP R0, R0 ;  /* 0x0000000000007308 */ /* 0x002e240000001000 */
[----:B0-----:R-:W-:-:S06]  /*4ea0*/  VIADD R2, R0, 0xffffffe ;  /* 0x0ffffffe00027836 */ /* 0x001fcc0000000000 */
[----:B------:R0:W1:Y:S02]  /*4eb0*/  F2I.FTZ.U32.TRUNC.NTZ R3, R2 ;  /* 0x0000000200037305 */ /* 0x000064000021f000 */
[----:B0-----:R-:W-:Y:S02]  /*4ec0*/  IMAD.MOV.U32 R2, RZ, RZ, RZ ;  /* 0x000000ffff027224 */ /* 0x001fe400078e00ff */
[----:B-1----:R-:W-:-:S04]  /*4ed0*/  IMAD.MOV R4, RZ, RZ, -R3 ;  /* 0x000000ffff047224 */ /* 0x002fc800078e0a03 */
[----:B------:R-:W-:-:S04]  /*4ee0*/  IMAD R5, R4, R15, RZ ;  /* 0x0000000f04057224 */ /* 0x000fc800078e02ff */
[----:B------:R-:W-:-:S06]  /*4ef0*/  IMAD.HI.U32 R3, R3, R5, R2 ;  /* 0x0000000503037227 */ /* 0x000fcc00078e0002 */
[----:B--2---:R-:W-:-:S04]  /*4f00*/  IMAD.HI.U32 R2, R3, UR8, RZ ;  /* 0x0000000803027c27 */ /* 0x004fc8000f8e00ff */
[----:B------:R-:W-:Y:S02]  /*4f10*/  IMAD.MOV R4, RZ, RZ, -R2 ;  /* 0x000000ffff047224 */ /* 0x000fe400078e0a02 */
[----:B------:R-:W-:Y:S02]  /*4f20*/  IMAD.MOV.U32 R3, RZ, RZ, RZ ;  /* 0x000000ffff037224 */ /* 0x000fe400078e00ff */
[----:B------:R-:W-:-:S05]  /*4f30*/  IMAD R0, R15, R4, UR8 ;  /* 0x000000080f007e24 */ /* 0x000fca000f8e0204 */
[----:B------:R-:W-:-:S13]  /*4f40*/  ISETP.GE.U32.AND P0, PT, R0, R15, PT ;  /* 0x0000000f0000720c */ /* 0x000fda0003f06070 */
[----:B------:R-:W-:Y:S02]  /*4f50*/  @P0 IMAD.IADD R0, R0, 0x1, -R15 ;  /* 0x0000000100000824 */ /* 0x000fe400078e0a0f */
[----:B------:R-:W-:-:S03]  /*4f60*/  @P0 VIADD R2, R2, 0x1 ;  /* 0x0000000102020836 */ /* 0x000fc60000000000 */
[----:B------:R-:W-:-:S13]  /*4f70*/  ISETP.GE.U32.AND P1, PT, R0, R15, PT ;  /* 0x0000000f0000720c */ /* 0x000fda0003f26070 */
[----:B------:R-:W-:Y:S01]  /*4f80*/  @P1 VIADD R2, R2, 0x1 ;  /* 0x0000000102021836 */ /* 0x000fe20000000000 */
[----:B------:R-:W-:Y:S01]  /*4f90*/  @!P2 LOP3.LUT R2, RZ, R15, RZ, 0x33, !PT ;  /* 0x0000000fff02a212 */ /* 0x000fe200078e33ff */
[----:B------:R-:W-:Y:S06]  /*4fa0*/  BRA `(.L_x_95) ;  /* 0x0000000000107947 */ /* 0x000fec0003800000 */
.L_x_94:
[----:B------:R-:W-:-:S07]  /*4fb0*/  MOV R0, 0x4fd0 ;  /* 0x00004fd000007802 */ /* 0x000fce0000000f00 */
[----:B0-----:R-:W-:Y:S05]  /*4fc0*/  CALL.REL.NOINC `($__internal_2_$__cuda_sm20_div_u64) ;  /* 0x0000000000687944 */ /* 0x001fea0003c00000 */
[----:B------:R-:W-:Y:S02]  /*4fd0*/  IMAD.MOV.U32 R2, RZ, RZ, R4 ;  /* 0x000000ffff027224 */ /* 0x000fe400078e0004 */
[----:B------:R-:W-:-:S07]  /*4fe0*/  IMAD.MOV.U32 R3, RZ, RZ, R5 ;  /* 0x000000ffff037224 */ /* 0x000fce00078e0005 */
.L_x_95:
[----:B------:R-:W-:Y:S05]  /*4ff0*/  BSYNC.RECONVERGENT B0 ;  /* 0x0000000000007941 */ /* 0x000fea0003800200 */
.L_x_93:
[C---:B------:R-:W-:Y:S02]  /*5000*/  ISETP.NE.U32.AND P0, PT, R2.reuse, R15, PT ;  /* 0x0000000f0200720c */ /* 0x040fe40003f05070 */
[----:B------:R-:W-:Y:S02]  /*5010*/  ISETP.LT.U32.AND P1, PT, R2, 0x2, PT ;  /* 0x000000020200780c */ /* 0x000fe40003f21070 */
[----:B------:R-:W-:-:S04]  /*5020*/  ISETP.NE.AND.EX P0, PT, R3, R14, PT, P0 ;  /* 0x0000000e0300720c */ /* 0x000fc80003f05300 */
[----:B------:R-:W-:-:S13]  /*5030*/  ISETP.LT.U32.OR.EX P0, PT, R3, RZ, !P0, P1 ;  /* 0x000000ff0300720c */ /* 0x000fda0004701510 */
[----:B------:R-:W-:Y:S05]  /*5040*/  @P0 EXIT ;  /* 0x000000000000094d */ /* 0x000fea0003800000 */
[----:B------:R-:W0:Y:S01]  /*5050*/  S2R R7, SR_LANEID ;  /* 0x0000000000077919 */ /* 0x000e220000000000 */
        /* <DEDUP_REMOVED lines=13> */
[----:B------:R-:W0:Y:S02]  /*5130*/  LDC.64 R4, c[0x0][0x388] ;  /* 0x0000e200ff047b82 */ /* 0x000e240000000a00 */
[----:B0-----:R-:W-:-:S05]  /*5140*/  IMAD.WIDE R4, R7, 0x8, R4 ;  /* 0x0000000807047825 */ /* 0x001fca00078e0204 */
[----:B------:R-:W-:Y:S01]  /*5150*/  STG.E.64 desc[UR6][R4.64], R2 ;  /* 0x0000000204007986 */ /* 0x000fe2000c101b06 */
[----:B------:R-:W-:Y:S05]  /*5160*/  EXIT ;  /* 0x000000000000794d */ /* 0x000fea0003800000 */
        .weak           $__internal_2_$__cuda_sm20_div_u64
        .type           $__internal_2_$__cuda_sm20_div_u64,@function
        .size           $__internal_2_$__cuda_sm20_div_u64,($__internal_3_$__cuda_sm20_rem_u64 - $__internal_2_$__cuda_sm20_div_u64)
$__internal_2_$__cuda_sm20_div_u64:
[----:B------:R-:W-:Y:S01]  /*5170*/  IMAD.MOV.U32 R6, RZ, RZ, R15 ;  /* 0x000000ffff067224 */ /* 0x000fe200078e000f */
[----:B------:R-:W0:Y:S01]  /*5180*/  LDCU.64 UR12, c[0x0][0x380] ;  /* 0x00007000ff0c77ac */ /* 0x000e220008000a00 */
[----:B------:R-:W-:-:S04]  /*5190*/  IMAD.MOV.U32 R7, RZ, RZ, R14 ;  /* 0x000000ffff077224 */ /* 0x000fc800078e000e */
[----:B------:R-:W1:Y:S08]  /*51a0*/  I2F.U64.RP R6, R6 ;  /* 0x0000000600067312 */ /* 0x000e700000309000 */
[----:B-1----:R-:W1:Y:S02]  /*51b0*/  MUFU.RCP R2, R6 ;  /* 0x0000000600027308 */ /* 0x002e640000001000 */
[----:B-1----:R-:W-:-:S06]  /*51c0*/  VIADD R2, R2, 0x1ffffffe ;  /* 0x1ffffffe02027836 */ /* 0x002fcc0000000000 */
[----:B------:R-:W1:Y:S02]  /*51d0*/  F2I.U64.TRUNC R2, R2 ;  /* 0x0000000200027311 */ /* 0x000e64000020d800 */
[----:B-1----:R-:W-:-:S04]  /*51e0*/  IMAD.WIDE.U32 R4, R2, R15, RZ ;  /* 0x0000000f02047225 */ /* 0x002fc800078e00ff */
        /* <DEDUP_REMOVED lines=9> */
[----:B------:R-:W-:-:S05]  /*5280*/  IMAD.HI.U32 R4, P1, R3, R9, R4 ;  /* 0x0000000903047227 */ /* 0x000fca0007820004 */
[----:B------:R-:W-:Y:S01]  /*5290*/  IADD3 R5, P2, PT, R7, R4, RZ ;  /* 0x0000000407057210 */ /* 0x000fe20007f5e0ff */
[----:B------:R-:W-:-:S04]  /*52a0*/  IMAD.X R4, R11, 0x1, R3, P0 ;  /* 0x000000010b047824 */ /* 0x000fc800000e0603 */
[----:B------:R-:W-:Y:S01]  /*52b0*/  IMAD.WIDE.U32 R2, R5, R15, RZ ;  /* 0x0000000f05027225 */ /* 0x000fe200078e00ff */
[----:B------:R-:W-:-:S03]  /*52c0*/  IADD3.X R6, PT, PT, RZ, RZ, R4, P2, P1 ;  /* 0x000000ffff067210 */ /* 0x000fc600017e2404 */
        /* <DEDUP_REMOVED lines=11> */
[----:B0-----:R-:W-:-:S03]  /*5380*/  IMAD.HI.U32 R2, R5, UR12, RZ ;  /* 0x0000000c05027c27 */ /* 0x001fc6000f8e00ff */
[----:B------:R-:W-:Y:S01]  /*5390*/  IADD3.X R7, PT, PT, RZ, RZ, R6, P2, P1 ;  /* 0x000000ffff077210 */ /* 0x000fe200017e2406 */
[----:B------:R-:W-:Y:S02]  /*53a0*/  IMAD.MOV.U32 R3, RZ, RZ, RZ ;  /* 0x000000ffff037224 */ /* 0x000fe400078e00ff */
[----:B------:R-:W-:-:S04]  /*53b0*/  IMAD.WIDE.U32 R2, R5, UR13, R2 ;  /* 0x0000000d05027c25 */ /* 0x000fc8000f8e0002 */
[C---:B------:R-:W-:Y:S02]  /*53c0*/  IMAD R5, R7.reuse, UR13, RZ ;  /* 0x0000000d07057c24 */ /* 0x040fe4000f8e02ff */
[----:B------:R-:W-:-:S04]  /*53d0*/  IMAD.HI.U32 R2, P0, R7, UR12, R2 ;  /* 0x0000000c07027c27 */ /* 0x000fc8000f800002 */
[----:B------:R-:W-:Y:S01]  /*53e0*/  IMAD.HI.U32 R4, R7, UR13, RZ ;  /* 0x0000000d07047c27 */ /* 0x000fe2000f8e00ff */
[----:B------:R-:W-:-:S03]  /*53f0*/  IADD3 R5, P1, PT, R5, R2, RZ ;  /* 0x0000000205057210 */ /* 0x000fc60007f3e0ff */
[----:B------:R-:W-:Y:S02]  /*5400*/  IMAD.X R4, RZ, RZ, R4, P0 ;  /* 0x000000ffff047224 */ /* 0x000fe400000e0604 */
[----:B------:R-:W-:-:S04]  /*5410*/  IMAD.WIDE.U32 R2, R5, R15, RZ ;  /* 0x0000000f05027225 */ /* 0x000fc800078e00ff */
[----:B------:R-:W-:Y:S01]  /*5420*/  IMAD.X R4, RZ, RZ, R4, P1 ;  /* 0x000000ffff047224 */ /* 0x000fe200008e0604 */
[----:B------:R-:W-:Y:S01]  /*5430*/  IADD3 R10, P1, PT, -R2, UR12, RZ ;  /* 0x0000000c020a7c10 */ /* 0x000fe2000ff3e1ff */
[C---:B------:R-:W-:Y:S01]  /*5440*/  IMAD R3, R5.reuse, R14, R3 ;  /* 0x0000000e05037224 */ /* 0x040fe200078e0203 */
[----:B------:R-:W-:Y:S02]  /*5450*/  IADD3 R2, P2, PT, R5, 0x1, RZ ;  /* 0x0000000105027810 */ /* 0x000fe40007f5e0ff */
[-C--:B------:R-:W-:Y:S01]  /*5460*/  ISETP.GE.U32.AND P0, PT, R10, R15.reuse, PT ;  /* 0x0000000f0a00720c */ /* 0x080fe20003f06070 */
[----:B------:R-:W-:Y:S02]  /*5470*/  IMAD R3, R4, R15, R3 ;  /* 0x0000000f04037224 */ /* 0x000fe400078e0203 */
[----:B------:R-:W-:-:S03]  /*5480*/  IMAD.X R7, RZ, RZ, R4, P2 ;  /* 0x000000ffff077224 */ /* 0x000fc600010e0604 */
[----:B------:R-:W-:Y:S02]  /*5490*/  IADD3.X R9, PT, PT, ~R3, UR13, RZ, P1, !PT ;  /* 0x0000000d03097c10 */ /* 0x000fe40008ffe5ff */
[----:B------:R-:W-:Y:S02]  /*54a0*/  IADD3 R6, P1, PT, -R15, R10, RZ ;  /* 0x0000000a0f067210 */ /* 0x000fe40007f3e1ff */
[----:B------:R-:W-:-:S03]  /*54b0*/  ISETP.GE.U32.AND.EX P0, PT, R9, R14, PT, P0 ;  /* 0x0000000e0900720c */ /* 0x000fc60003f06100 */
[----:B------:R-:W-:Y:S01]  /*54c0*/  IMAD.X R8, R9, 0x1, ~R14, P1 ;  /* 0x0000000109087824 */ /* 0x000fe200008e0e0e */
[----:B------:R-:W-:Y:S02]  /*54d0*/  SEL R6, R6, R10, P0 ;  /* 0x0000000a06067207 */ /* 0x000fe40000000000 */
[----:B------:R-:W-:Y:S02]  /*54e0*/  SEL R3, R2, R5, P0 ;  /* 0x0000000502037207 */ /* 0x000fe40000000000 */
[----:B------:R-:W-:Y:S02]  /*54f0*/  SEL R5, R8, R9, P0 ;  /* 0x0000000908057207 */ /* 0x000fe40000000000 */
[----:B------:R-:W-:Y:S02]  /*5500*/  SEL R2, R7, R4, P0 ;  /* 0x0000000407027207 */ /* 0x000fe40000000000 */
[----:B------:R-:W-:Y:S02]  /*5510*/  ISETP.GE.U32.AND P0, PT, R6, R15, PT ;  /* 0x0000000f0600720c */ /* 0x000fe40003f06070 */
[----:B------:R-:W-:-:S02]  /*5520*/  IADD3 R4, P2, PT, R3, 0x1, RZ ;  /* 0x0000000103047810 */ /* 0x000fc40007f5e0ff */
[----:B------:R-:W-:Y:S02]  /*5530*/  ISETP.GE.U32.AND.EX P0, PT, R5, R14, PT, P0 ;  /* 0x0000000e0500720c */ /* 0x000fe40003f06100 */
[----:B------:R-:W-:Y:S01]  /*5540*/  ISETP.NE.U32.AND P1, PT, R15, RZ, PT ;  /* 0x000000ff0f00720c */ /* 0x000fe20003f25070 */
[----:B------:R-:W-:Y:S01]  /*5550*/  IMAD.X R5, RZ, RZ, R2, P2 ;  /* 0x000000ffff057224 */ /* 0x000fe200010e0602 */
[----:B------:R-:W-:Y:S01]  /*5560*/  SEL R4, R4, R3, P0 ;  /* 0x0000000304047207 */ /* 0x000fe20000000000 */
[----:B------:R-:W-:Y:S01]  /*5570*/  IMAD.MOV.U32 R3, RZ, RZ, 0x0 ;  /* 0x00000000ff037424 */ /* 0x000fe200078e00ff */
[----:B------:R-:W-:Y:S02]  /*5580*/  ISETP.NE.AND.EX P1, PT, R14, RZ, PT, P1 ;  /* 0x000000ff0e00720c */ /* 0x000fe40003f25310 */
[----:B------:R-:W-:Y:S01]  /*5590*/  SEL R5, R5, R2, P0 ;  /* 0x0000000205057207 */ /* 0x000fe20000000000 */
[----:B------:R-:W-:Y:S01]  /*55a0*/  IMAD.MOV.U32 R2, RZ, RZ, R0 ;  /* 0x000000ffff027224 */ /* 0x000fe200078e0000 */
[----:B------:R-:W-:-:S02]  /*55b0*/  SEL R4, R4, 0xffffffff, P1 ;  /* 0xffffffff04047807 */ /* 0x000fc40000800000 */
[----:B------:R-:W-:Y:S01]  /*55c0*/  SEL R5, R5, 0xffffffff, P1 ;  /* 0xffffffff05057807 */ /* 0x000fe20000800000 */
[----:B------:R-:W-:Y:S06]  /*55d0*/  RET.REL.NODEC R2 `(_Z27parallel_pollard_rho_kernelyPyPii) ;  /* 0xffffffa802887950 */ /* 0x000fec0003c3ffff */
        .weak           $__internal_3_$__cuda_sm20_rem_u64
        .type           $__internal_3_$__cuda_sm20_rem_u64,@function
        .size           $__internal_3_$__cuda_sm20_rem_u64,(.L_x_143 - $__internal_3_$__cuda_sm20_rem_u64)
$__internal_3_$__cuda_sm20_rem_u64:
[----:B------:R-:W-:Y:S02]  /*55e0*/  IMAD.MOV.U32 R24, RZ, RZ, R21 ;  /* 0x000000ffff187224 */ /* 0x000fe400078e0015 */
[----:B------:R-:W-:-:S04]  /*55f0*/  IMAD.MOV.U32 R25, RZ, RZ, R20 ;  /* 0x000000ffff197224 */ /* 0x000fc800078e0014 */
[----:B------:R-:W0:Y:S08]  /*5600*/  I2F.U64.RP R26, R24 ;  /* 0x00000018001a7312 */ /* 0x000e300000309000 */
[----:B0-----:R-:W0:Y:S02]  /*5610*/  MUFU.RCP R26, R26 ;  /* 0x0000001a001a7308 */ /* 0x001e240000001000 */
[----:B0-----:R-:W-:-:S06]  /*5620*/  VIADD R26, R26, 0x1ffffffe ;  /* 0x1ffffffe1a1a7836 */ /* 0x001fcc0000000000 */
[----:B------:R-:W0:Y:S02]  /*5630*/  F2I.U64.TRUNC R26, R26 ;  /* 0x0000001a001a7311 */ /* 0x000e24000020d800 */
[----:B0-----:R-:W-:-:S04]  /*5640*/  IMAD.WIDE.U32 R30, R26, R21, RZ ;  /* 0x000000151a1e7225 */ /* 0x001fc800078e00ff */
[C---:B------:R-:W-:Y:S01]  /*5650*/  IMAD R24, R26.reuse, R20, R31 ;  /* 0x000000141a187224 */ /* 0x040fe200078e021f */
[----:B------:R-:W-:Y:S01]  /*5660*/  IADD3 R25, P0, PT, RZ, -R30, RZ ;  /* 0x8000001eff197210 */ /* 0x000fe20007f1e0ff */
[----:B------:R-:W-:Y:S02]  /*5670*/  IMAD.MOV.U32 R31, RZ, RZ, R26 ;  /* 0x000000ffff1f7224 */ /* 0x000fe400078e001a */
        /* <DEDUP_REMOVED lines=9> */
[----:B------:R-:W-:-:S03]  /*5710*/  IMAD.WIDE.U32 R24, R31, R21, RZ ;  /* 0x000000151f187225 */ /* 0x000fc600078e00ff */
[----:B------:R-:W-:Y:S01]  /*5720*/  IADD3.X R23, PT, PT, RZ, RZ, R23, P2, P1 ;  /* 0x000000ffff177210 */ /* 0x000fe200017e2417 */
[----:B------:R-:W-:Y:S01]  /*5730*/  IMAD R26, R31, R20, R25 ;  /* 0x000000141f1a7224 */ /* 0x000fe200078e0219 */
[----:B------:R-:W-:Y:S01]  /*5740*/  IADD3 R24, P0, PT, RZ, -R24, RZ ;  /* 0x80000018ff187210 */ /* 0x000fe20007f1e0ff */
[----:B------:R-:W-:Y:S02]  /*5750*/  IMAD.MOV.U32 R27, RZ, RZ, RZ ;  /* 0x000000ffff1b7224 */ /* 0x000fe400078e00ff */
        /* <DEDUP_REMOVED lines=22> */
[----:B------:R-:W-:-:S04]  /*58c0*/  IMAD R23, R23, R21, R24 ;  /* 0x0000001517177224 */ /* 0x000fc800078e0218 */
[----:B------:R-:W-:Y:S01]  /*58d0*/  IMAD.X R22, R22, 0x1, ~R23, P1 ;  /* 0x0000000116167824 */ /* 0x000fe200008e0e17 */
[----:B------:R-:W-:-:S04]  /*58e0*/  IADD3 R24, P1, PT, -R21, R8, RZ ;  /* 0x0000000815187210 */ /* 0x000fc80007f3e1ff */
[C---:B------:R-:W-:Y:S01]  /*58f0*/  ISETP.GE.U32.AND.EX P0, PT, R22.reuse, R20, PT, P0 ;  /* 0x000000141600720c */ /* 0x040fe20003f06100 */
[----:B------:R-:W-:Y:S01]  /*5900*/  IMAD.X R23, R22, 0x1, ~R20, P1 ;  /* 0x0000000116177824 */ /* 0x000fe200008e0e14 */
[----:B------:R-:W-:Y:S02]  /*5910*/  ISETP.NE.U32.AND P1, PT, R21, RZ, PT ;  /* 0x000000ff1500720c */ /* 0x000fe40003f25070 */
[----:B------:R-:W-:Y:S02]  /*5920*/  SEL R24, R24, R8, P0 ;  /* 0x0000000818187207 */ /* 0x000fe40000000000 */
[----:B------:R-:W-:Y:S01]  /*5930*/  SEL R23, R23, R22, P0 ;  /* 0x0000001617177207 */ /* 0x000fe20000000000 */
[----:B------:R-:W-:Y:S01]  /*5940*/  IMAD.MOV.U32 R22, RZ, RZ, R9 ;  /* 0x000000ffff167224 */ /* 0x000fe200078e0009 */
[----:B------:R-:W-:Y:S02]  /*5950*/  IADD3 R8, P2, PT, -R21, R24, RZ ;  /* 0x0000001815087210 */ /* 0x000fe40007f5e1ff */
[----:B------:R-:W-:-:S02]  /*5960*/  ISETP.GE.U32.AND P0, PT, R24, R21, PT ;  /* 0x000000151800720c */ /* 0x000fc40003f06070 */
[----:B------:R-:W-:Y:S01]  /*5970*/  ISETP.NE.AND.EX P1, PT, R20, RZ, PT, P1 ;  /* 0x000000ff1400720c */ /* 0x000fe20003f25310 */
[C---:B------:R-:W-:Y:S01]  /*5980*/  IMAD.X R21, R23.reuse, 0x1, ~R20, P2 ;  /* 0x0000000117157824 */ /* 0x040fe200010e0e14 */
[----:B------:R-:W-:-:S04]  /*5990*/  ISETP.GE.U32.AND.EX P0, PT, R23, R20, PT, P0 ;  /* 0x000000141700720c */ /* 0x000fc80003f06100 */
[----:B------:R-:W-:Y:S01]  /*59a0*/  SEL R21, R21, R23, P0 ;  /* 0x0000001715157207 */ /* 0x000fe20000000000 */
[----:B------:R-:W-:Y:S01]  /*59b0*/  IMAD.MOV.U32 R23, RZ, RZ, 0x0 ;  /* 0x00000000ff177424 */ /* 0x000fe200078e00ff */
[----:B------:R-:W-:Y:S02]  /*59c0*/  SEL R8, R8, R24, P0 ;  /* 0x0000001808087207 */ /* 0x000fe40000000000 */
[----:B------:R-:W-:Y:S02]  /*59d0*/  SEL R21, R21, 0xffffffff, P1 ;  /* 0xffffffff15157807 */ /* 0x000fe40000800000 */
[----:B------:R-:W-:Y:S01]  /*59e0*/  SEL R8, R8, 0xffffffff, P1 ;  /* 0xffffffff08087807 */ /* 0x000fe20000800000 */
[----:B------:R-:W-:Y:S06]  /*59f0*/  RET.REL.NODEC R22 `(_Z27parallel_pollard_rho_kernelyPyPii) ;  /* 0xffffffa416807950 */ /* 0x000fec0003c3ffff */
.L_x_96:
        /* <DEDUP_REMOVED lines=16> */
.L_x_143:


//--------------------- .text._Z19miller_rabin_kernelPyPbii --------------------------
	.section	.text._Z19miller_rabin_kernelPyPbii,"ax",@progbits
	.align	128
        .global         _Z19miller_rabin_kernelPyPbii
        .type           _Z19miller_rabin_kernelPyPbii,@function
        .size           _Z19miller_rabin_kernelPyPbii,(.L_x_144 - _Z19miller_rabin_kernelPyPbii)
        .other          _Z19miller_rabin_kernelPyPbii,@"STO_CUDA_ENTRY STV_DEFAULT"
_Z19miller_rabin_kernelPyPbii:
.text._Z19miller_rabin_kernelPyPbii:
[----:B------:R-:W-:Y:S01]  /*0000*/  LDC R1, c[0x0][0x37c] ;  /* 0x0000df00ff017b82 */ /* 0x000fe20000000800 */
[----:B------:R-:W0:Y:S07]  /*0010*/  S2R R3, SR_TID.X ;  /* 0x0000000000037919 */ /* 0x000e2e0000002100 */
[----:B------:R-:W0:Y:S01]  /*0020*/  S2UR UR4, SR_CTAID.X ;  /* 0x00000000000479c3 */ /* 0x000e220000002500 */
[----:B------:R-:W1:Y:S07]  /*0030*/  LDCU UR5, c[0x0][0x390] ;  /* 0x00007200ff0577ac */ /* 0x000e6e0008000800 */
[----:B------:R-:W0:Y:S02]  /*0040*/  LDC R0, c[0x0][0x360] ;  /* 0x0000d800ff007b82 */ /* 0x000e240000000800 */
[----:B0-----:R-:W-:-:S05]  /*0050*/  IMAD R0, R0, UR4, R3 ;  /* 0x0000000400007c24 */ /* 0x001fca000f8e0203 */
[----:B-1----:R-:W-:-:S13]  /*0060*/  ISETP.GE.AND P0, PT, R0, UR5, PT ;  /* 0x0000000500007c0c */ /* 0x002fda000bf06270 */
[----:B------:R-:W-:Y:S05]  /*0070*/  @P0 EXIT ;  /* 0x000000000000094d */ /* 0x000fea0003800000 */
[----:B------:R-:W0:Y:S01]  /*0080*/  LDC.64 R18, c[0x0][0x380] ;  /* 0x0000e000ff127b82 */ /* 0x000e220000000a00 */
[----:B------:R-:W1:Y:S01]  /*0090*/  LDCU.64 UR6, c[0x0][0x358] ;  /* 0x00006b00ff0677ac */ /* 0x000e620008000a00 */
[----:B0-----:R-:W-:-:S06]  /*00a0*/  IMAD.WIDE R18, R0, 0x8, R18 ;  /* 0x0000000800127825 */ /* 0x001fcc00078e0212 */
[----:B-1----:R-:W2:Y:S02]  /*00b0*/  LDG.E.64 R18, desc[UR6][R18.64] ;  /* 0x0000000612127981 */ /* 0x002ea4000c1e1b00 */
[----:B--2---:R-:W-:-:S04]  /*00c0*/  ISETP.GT.U32.AND P0, PT, R18, 0x1, PT ;  /* 0x000000011200780c */ /* 0x004fc80003f04070 */
[----:B------:R-:W-:-:S13]  /*00d0*/  ISETP.GT.U32.AND.EX P0, PT, R19, RZ, PT, P0 ;  /* 0x000000ff1300720c */ /* 0x000fda0003f04100 */
[----:B------:R-:W0:Y:S02]  /*00e0*/  @!P0 LDC.64 R2, c[0x0][0x388] ;  /* 0x0000e200ff028b82 */ /* 0x000e240000000a00 */
[----:B0-----:R-:W-:-:S04]  /*00f0*/  @!P0 IADD3 R2, P1, PT, R0, R2, RZ ;  /* 0x0000000200028210 */ /* 0x001fc80007f3e0ff */
[----:B------:R-:W-:-:S05]  /*0100*/  @!P0 LEA.HI.X.SX32 R3, R0, R3, 0x1, P1 ;  /* 0x0000000300038211 */ /* 0x000fca00008f0eff */
[----:B------:R0:W-:Y:S01]  /*0110*/  @!P0 STG.E.U8 desc[UR6][R2.64], RZ ;  /* 0x000000ff02008986 */ /* 0x0001e2000c101106 */
[----:B------:R-:W-:Y:S05]  /*0120*/  @!P0 EXIT ;  /* 0x000000000000894d */ /* 0x000fea0003800000 */
[----:B0-----:R-:W-:Y:S01]  /*0130*/  LOP3.LUT R2, R18, 0xfffffffe, RZ, 0xc0, !PT ;  /* 0xfffffffe12027812 */ /* 0x001fe200078ec0ff */
[----:B------:R-:W-:-:S03]  /*0140*/  IMAD.MOV.U32 R4, RZ, RZ, 0x1 ;  /* 0x00000001ff047424 */ /* 0x000fc600078e00ff */
[----:B------:R-:W-:-:S04]  /*0150*/  ISETP.NE.U32.AND P0, PT, R2, 0x2, PT ;  /* 0x000000020200780c */ /* 0x000fc80003f05070 */
[----:B------:R-:W-:-:S13]  /*0160*/  ISETP.NE.AND.EX P0, PT, R19, RZ, PT, P0 ;  /* 0x000000ff1300720c */ /* 0x000fda0003f05300 */
[----:B------:R-:W0:Y:S02]  /*0170*/  @!P0 LDC.64 R2, c[0x0][0x388] ;  /* 0x0000e200ff028b82 */ /* 0x000e240000000a00 */
[----:B0-----:R-:W-:-:S04]  /*0180*/  @!P0 IADD3 R2, P1, PT, R0, R2, RZ ;  /* 0x0000000200028210 */ /* 0x001fc80007f3e0ff */
[----:B------:R-:W-:-:S05]  /*0190*/  @!P0 LEA.HI.X.SX32 R3, R0, R3, 0x1, P1 ;  /* 0x0000000300038211 */ /* 0x000fca00008f0eff */
[----:B------:R0:W-:Y:S01]  /*01a0*/  @!P0 STG.E.U8 desc[UR6][R2.64], R4 ;  /* 0x0000000402008986 */ /* 0x0001e2000c101106 */
[----:B------:R-:W-:Y:S05]  /*01b0*/  @!P0 EXIT ;  /* 0x000000000000894d */ /* 0x000fea0003800000 */
[----:B0-----:R-:W-:-:S04]  /*01c0*/  LOP3.LUT R2, R18, 0x1, RZ, 0xc0, !PT ;  /* 0x0000000112027812 */ /* 0x001fc800078ec0ff */
[----:B------:R-:W-:-:S04]  /*01d0*/  ISETP.NE.U32.AND P0, PT, R2, 0x1, PT ;  /* 0x000000010200780c */ /* 0x000fc80003f05070 */
[----:B------:R-:W-:-:S13]  /*01e0*/  ISETP.NE.U32.AND.EX P0, PT, RZ, RZ, PT, P0 ;  /* 0x000000ffff00720c */ /* 0x000fda0003f05100 */
[----:B------:R-:W0:Y:S02]  /*01f0*/  @P0 LDC.64 R2, c[0x0][0x388] ;  /* 0x0000e200ff020b82 */ /* 0x000e240000000a00 */
[----:B0-----:R-:W-:-:S04]  /*0200*/  @P0 IADD3 R2, P1, PT, R0, R2, RZ ;  /* 0x0000000200020210 */ /* 0x001fc80007f3e0ff */
[----:B------:R-:W-:-:S05]  /*0210*/  @P0 LEA.HI.X.SX32 R3, R0, R3, 0x1, P1 ;  /* 0x0000000300030211 */ /* 0x000fca00008f0eff */
[----:B------:R0:W-:Y:S01]  /*0220*/  @P0 STG.E.U8 desc[UR6][R2.64], RZ ;  /* 0x000000ff02000986 */ /* 0x0001e2000c101106 */
[----:B------:R-:W-:Y:S05]  /*0230*/  @P0 EXIT ;  /* 0x000000000000094d */ /* 0x000fea0003800000 */
[----:B0-----:R-:W-:Y:S01]  /*0240*/  IADD3 R2, P0, PT, R18, -0x1, RZ ;  /* 0xffffffff12027810 */ /* 0x001fe20007f1e0ff */
[----:B------:R-:W-:Y:S01]  /*0250*/  BSSY.RECONVERGENT B0, `(.L_x_97) ;  /* 0x000000b000007945 */ /* 0x000fe20003800200 */
[----:B------:R-:W-:Y:S02]  /*0260*/  IMAD.MOV.U32 R7, RZ, RZ, RZ ;  /* 0x000000ffff077224 */ /* 0x000fe400078e00ff */
[----:B------:R-:W-:Y:S01]  /*0270*/  IADD3.X R3, PT, PT, R19, -0x1, RZ, P0, !PT ;  /* 0xffffffff13037810 */ /* 0x000fe200007fe4ff */
[----:B------:R-:W-:-:S04]  /*0280*/  IMAD.MOV.U32 R4, RZ, RZ, R2 ;  /* 0x000000ffff047224 */ /* 0x000fc800078e0002 */
[----:B------:R-:W-:-:S07]  /*0290*/  IMAD.MOV.U32 R5, RZ, RZ, R3 ;  /* 0x000000ffff057224 */ /* 0x000fce00078e0003 */
.L_x_98:
[C---:B------:R-:W-:Y:S01]  /*02a0*/  LOP3.LUT P0, RZ, R4.reuse, 0x2, RZ, 0xc0, !PT ;  /* 0x0000000204ff7812 */ /* 0x040fe2000780c0ff */
[----:B------:R-:W-:Y:S01]  /*02b0*/  IMAD.MOV.U32 R6, RZ, RZ, R7 ;  /* 0x000000ffff067224 */ /* 0x000fe200078e0007 */
[--C-:B------:R-:W-:Y:S02]  /*02c0*/  SHF.R.U64 R4, R4, 0x1, R5.reuse ;  /* 0x0000000104047819 */ /* 0x100fe40000001205 */
[----:B------:R-:W-:Y:S02]  /*02d0*/  SHF.R.U32.HI R5, RZ, 0x1, R5 ;  /* 0x00000001ff057819 */ /* 0x000fe40000011605 */
[----:B------:R-:W-:-:S07]  /*02e0*/  IADD3 R7, PT, PT, R7, 0x1, RZ ;  /* 0x0000000107077810 */ /* 0x000fce0007ffe0ff */
[----:B------:R-:W-:Y:S05]  /*02f0*/  @!P0 BRA `(.L_x_98) ;  /* 0xfffffffc00e88947 */ /* 0x000fea000383ffff */
[----:B------:R-:W-:Y:S05]  /*0300*/  BSYNC.RECONVERGENT B0 ;  /* 0x0000000000007941 */ /* 0x000fea0003800200 */
.L_x_97:
[----:B------:R-:W0:Y:S01]  /*0310*/  LDCU UR8, c[0x0][0x394] ;  /* 0x00007280ff0877ac */ /* 0x000e220008000800 */
[----:B------:R-:W-:Y:S01]  /*0320*/  IMAD.MOV.U32 R17, RZ, RZ, 0x1 ;  /* 0x00000001ff117424 */ /* 0x000fe200078e00ff */
[----:B------:R-:W1:Y:S01]  /*0330*/  LDCU UR5, c[0x0][0x370] ;  /* 0x00006e00ff0577ac */ /* 0x000e620008000800 */
[----:B0-----:R-:W-:Y:S02]  /*0340*/  UISETP.GE.AND UP0, UPT, UR8, 0x1, UPT ;  /* 0x000000010800788c */ /* 0x001fe4000bf06270 */
[----:B-1----:R-:W-:-:S07]  /*0350*/  UIMAD UR4, UR4, UR5, URZ ;  /* 0x00000005040472a4 */ /* 0x002fce000f8e02ff */
[----:B------:R-:W-:Y:S05]  /*0360*/  BRA.U !UP0, `(.L_x_99) ;  /* 0x0000001908207547 */ /* 0x000fea000b800000 */
[----:B------:R-:W-:Y:S01]  /*0370*/  VIADD R7, R0, UR4 ;  /* 0x0000000400077c36 */ /* 0x000fe20008000000 */
[----:B------:R-:W-:Y:S01]  /*0380*/  BSSY.RECONVERGENT B0, `(.L_x_99) ;  /* 0x0000186000007945 */ /* 0x000fe20003800200 */
[----:B------:R-:W-:Y:S02]  /*0390*/  IMAD.MOV.U32 R9, RZ, RZ, -0x75bd8fc ;  /* 0xf8a42704ff097424 */ /* 0x000fe400078e00ff */
[----:B------:R-:W-:Y:S01]  /*03a0*/  IMAD.MOV.U32 R10, RZ, RZ, RZ ;  /* 0x000000ffff0a7224 */ /* 0x000fe200078e00ff */
[----:B------:R-:W-:Y:S02]  /*03b0*/  LOP3.LUT R8, R7, 0xaad26b49, RZ, 0x3c, !PT ;  /* 0xaad26b4907087812 */ /* 0x000fe400078e3cff */
[----:B------:R-:W-:-:S03]  /*03c0*/  IADD3 R7, P0, PT, R18, -0x4, RZ ;  /* 0xfffffffc12077810 */ /* 0x000fc60007f1e0ff */
[----:B------:R-:W-:Y:S01]  /*03d0*/  IMAD R15, R8, 0x4182bed5, RZ ;  /* 0x4182bed5080f7824 */ /* 0x000fe200078e02ff */
[----:B------:R-:W-:Y:S01]  /*03e0*/  IADD3.X R11, PT, PT, R19, -0x1, RZ, P0, !PT ;  /* 0xffffffff130b7810 */ /* 0x000fe200007fe4ff */
[----:B------:R-:W-:Y:S02]  /*03f0*/  IMAD.MOV.U32 R8, RZ, RZ, -0x23270784 ;  /* 0xdcd8f87cff087424 */ /* 0x000fe400078e00ff */
[C---:B------:R-:W-:Y:S01]  /*0400*/  VIADD R14, R15.reuse, 0x75bcd15 ;  /* 0x075bcd150f0e7836 */ /* 0x040fe20000000000 */
[C---:B------:R-:W-:Y:S02]  /*0410*/  IADD3 R12, PT, PT, R15.reuse, 0x583f19, RZ ;  /* 0x00583f190f0c7810 */ /* 0x040fe40007ffe0ff */
[C---:B------:R-:W-:Y:S01]  /*0420*/  LOP3.LUT R13, R15.reuse, 0x159a55e5, RZ, 0x3c, !PT ;  /* 0x159a55e50f0d7812 */ /* 0x040fe200078e3cff */
[----:B------:R-:W-:-:S07]  /*0430*/  VIADD R15, R15, 0xd9f6dc18 ;  /* 0xd9f6dc180f0f7836 */ /* 0x000fce0000000000 */
.L_x_138:
[----:B------:R-:W-:Y:S01]  /*0440*/  SHF.R.U32.HI R17, RZ, 0x2, R14 ;  /* 0x00000002ff117819 */ /* 0x000fe2000001160e */
[----:B------:R-:W-:Y:S01]  /*0450*/  IMAD.SHL.U32 R21, R12, 0x10, RZ ;  /* 0x000000100c157824 */ /* 0x000fe200078e00ff */
[----:B------:R-:W-:Y:S01]  /*0460*/  ISETP.NE.U32.AND P0, PT, R11, RZ, PT ;  /* 0x000000ff0b00720c */ /* 0x000fe20003f05070 */
[----:B------:R-:W-:Y:S01]  /*0470*/  VIADD R15, R15, 0x587c5 ;  /* 0x000587c50f0f7836 */ /* 0x000fe20000000000 */
[----:B------:R-:W-:Y:S01]  /*0480*/  LOP3.LUT R17, R17, R14, RZ, 0x3c, !PT ;  /* 0x0000000e11117212 */ /* 0x000fe200078e3cff */
[----:B------:R-:W-:Y:S04]  /*0490*/  BSSY.RECONVERGENT B1, `(.L_x_100) ;  /* 0x0000026000017945 */ /* 0x000fe80003800200 */
[----:B------:R-:W-:-:S05]  /*04a0*/  IMAD.SHL.U32 R14, R17, 0x2, RZ ;  /* 0x00000002110e7824 */ /* 0x000fca00078e00ff */
[----:B------:R-:W-:-:S04]  /*04b0*/  LOP3.LUT R14, R12, R21, R14, 0x96, !PT ;  /* 0x000000150c0e7212 */ /* 0x000fc800078e960e */
[----:B------:R-:W-:Y:S02]  /*04c0*/  LOP3.LUT R16, R14, R17, RZ, 0x3c, !PT ;  /* 0x000000110e107212 */ /* 0x000fe400078e3cff */
[----:B------:R-:W-:Y:S01]  /*04d0*/  MOV R14, R13 ;  /* 0x0000000d000e7202 */ /* 0x000fe20000000f00 */
[----:B------:R-:W-:Y:S02]  /*04e0*/  IMAD.MOV.U32 R13, RZ, RZ, R9 ;  /* 0x000000ffff0d7224 */ /* 0x000fe400078e0009 */
[----:B------:R-:W-:Y:S02]  /*04f0*/  IMAD.MOV.U32 R9, RZ, RZ, R8 ;  /* 0x000000ffff097224 */ /* 0x000fe400078e0008 */
[----:B------:R-:W-:Y:S02]  /*0500*/  IMAD.MOV.U32 R8, RZ, RZ, R12 ;  /* 0x000000ffff087224 */ /* 0x000fe400078e000c */
[----:B------:R-:W-:Y:S02]  /*0510*/  IMAD.IADD R24, R16, 0x1, R15 ;  /* 0x0000000110187824 */ /* 0x000fe400078e020f */
[----:B------:R-:W-:Y:S01]  /*0520*/  IMAD.MOV.U32 R12, RZ, RZ, R16 ;  /* 0x000000ffff0c7224 */ /* 0x000fe200078e0010 */
[----:B------:R-:W-:Y:S06]  /*0530*/  @P0 BRA `(.L_x_101) ;  /* 0x0000000000500947 */ /* 0x000fec0003800000 */
[----:B------:R-:W0:Y:S01]  /*0540*/  I2F.U32.RP R20, R7 ;  /* 0x0000000700147306 */ /* 0x000e220000209000 */
[----:B------:R-:W-:-:S07]  /*0550*/  ISETP.NE.U32.AND P1, PT, R7, RZ, PT ;  /* 0x000000ff0700720c */ /* 0x000fce0003f25070 */
[----:B0-----:R-:W0:Y:S02]  /*0560*/  MUFU.RCP R20, R20 ;  /* 0x0000001400147308 */ /* 0x001e240000001000 */
[----:B0-----:R-:W-:-:S06]  /*0570*/  IADD3 R16, PT, PT, R20, 0xffffffe, RZ ;  /* 0x0ffffffe14107810 */ /* 0x001fcc0007ffe0ff */
[----:B------:R0:W1:Y:S02]  /*0580*/  F2I.FTZ.U32.TRUNC.NTZ R17, R16 ;  /* 0x0000001000117305 */ /* 0x000064000021f000 */
[----:B0-----:R-:W-:Y:S02]  /*0590*/  IMAD.MOV.U32 R16, RZ, RZ, RZ ;  /* 0x000000ffff107224 */ /* 0x001fe400078e00ff */
[----:B-1----:R-:W-:-:S04]  /*05a0*/  IMAD.MOV R22, RZ, RZ, -R17 ;  /* 0x000000ffff167224 */ /* 0x002fc800078e0a11 */
[----:B------:R-:W-:-:S04]  /*05b0*/  IMAD R21, R22, R7, RZ ;  /* 0x0000000716157224 */ /* 0x000fc800078e02ff */
[----:B------:R-:W-:-:S06]  /*05c0*/  IMAD.HI.U32 R17, R17, R21, R16 ;  /* 0x0000001511117227 */ /* 0x000fcc00078e0010 */
[----:B------:R-:W-:-:S04]  /*05d0*/  IMAD.HI.U32 R17, R17, R24, RZ ;  /* 0x0000001811117227 */ /* 0x000fc800078e00ff */
[----:B------:R-:W-:Y:S02]  /*05e0*/  IMAD.MOV R22, RZ, RZ, -R17 ;  /* 0x000000ffff167224 */ /* 0x000fe400078e0a11 */
[----:B------:R-:W-:Y:S02]  /*05f0*/  IMAD.MOV.U32 R17, RZ, RZ, RZ ;  /* 0x000000ffff117224 */ /* 0x000fe400078e00ff */
[----:B------:R-:W-:-:S05]  /*0600*/  IMAD R22, R7, R22, R24 ;  /* 0x0000001607167224 */ /* 0x000fca00078e0218 */
[----:B------:R-:W-:-:S13]  /*0610*/  ISETP.GE.U32.AND P0, PT, R22, R7, PT ;  /* 0x000000071600720c */ /* 0x000fda0003f06070 */
[----:B------:R-:W-:-:S05]  /*0620*/  @P0 IMAD.IADD R22, R22, 0x1, -R7 ;  /* 0x0000000116160824 */ /* 0x000fca00078e0a07 */
[----:B------:R-:W-:-:S13]  /*0630*/  ISETP.GE.U32.AND P0, PT, R22, R7, PT ;  /* 0x000000071600720c */ /* 0x000fda0003f06070 */
[----:B------:R-:W-:Y:S01]  /*0640*/  @P0 IMAD.IADD R22, R22, 0x1, -R7 ;  /* 0x0000000116160824 */ /* 0x000fe200078e0a07 */
[----:B------:R-:W-:-:S04]  /*0650*/  @!P1 LOP3.LUT R22, RZ, R7, RZ, 0x33, !PT ;  /* 0x00000007ff169212 */ /* 0x000fc800078e33ff */
[----:B------:R-:W-:Y:S01]  /*0660*/  MOV R16, R22 ;  /* 0x0000001600107202 */ /* 0x000fe20000000f00 */
[----:B------:R-:W-:Y:S06]  /*0670*/  BRA `(.L_x_102) ;  /* 0x00000000001c7947 */ /* 0x000fec0003800000 */
.L_x_101:
[----:B------:R-:W-:Y:S01]  /*0680*/  IMAD.MOV.U32 R16, RZ, RZ, R24 ;  /* 0x000000ffff107224 */ /* 0x000fe200078e0018 */
[----:B------:R-:W-:Y:S01]  /*0690*/  MOV R17, 0x6e0 ;  /* 0x000006e000117802 */ /* 0x000fe20000000f00 */
[----:B------:R-:W-:Y:S02]  /*06a0*/  IMAD.MOV.U32 R32, RZ, RZ, RZ ;  /* 0x000000ffff207224 */ /* 0x000fe400078e00ff */
[----:B------:R-:W-:Y:S02]  /*06b0*/  IMAD.MOV.U32 R31, RZ, RZ, R7 ;  /* 0x000000ffff1f7224 */ /* 0x000fe400078e0007 */
[----:B------:R-:W-:-:S07]  /*06c0*/  IMAD.MOV.U32 R30, RZ, RZ, R11 ;  /* 0x000000ffff1e7224 */ /* 0x000fce00078e000b */
[----:B------:R-:W-:Y:S05]  /*06d0*/  CALL.REL.NOINC `($__internal_4_$__cuda_sm20_rem_u64) ;  /* 0x0000001400587944 */ /* 0x000fea0003c00000 */
[----:B------:R-:W-:-:S07]  /*06e0*/  MOV R17, R31 ;  /* 0x0000001f00117202 */ /* 0x000fce0000000f00 */
.L_x_102:
[----:B------:R-:W-:Y:S05]  /*06f0*/  BSYNC.RECONVERGENT B1 ;  /* 0x0000000000017941 */ /* 0x000fea0003800200 */
.L_x_100:
[----:B------:R-:W-:Y:S01]  /*0700*/  IADD3 R22, P0, PT, R16, 0x2, RZ ;  /* 0x0000000210167810 */ /* 0x000fe20007f1e0ff */
[----:B------:R-:W-:Y:S04]  /*0710*/  BSSY.RECONVERGENT B1, `(.L_x_103) ;  /* 0x000001f000017945 */ /* 0x000fe80003800200 */
[----:B------:R-:W-:-:S05]  /*0720*/  IMAD.X R32, RZ, RZ, R17, P0 ;  /* 0x000000ffff207224 */ /* 0x000fca00000e0611 */
[----:B------:R-:W-:-:S04]  /*0730*/  LOP3.LUT R16, R32, R19, RZ, 0xfc, !PT ;  /* 0x0000001320107212 */ /* 0x000fc800078efcff */
        /* <DEDUP_REMOVED lines=13> */
[----:B------:R-:W-:Y:S02]  /*0810*/  IMAD R23, R18, R17, R22 ;  /* 0x0000001112177224 */ /* 0x000fe400078e0216 */
[----:B------:R-:W-:-:S03]  /*0820*/  IMAD.MOV.U32 R22, RZ, RZ, RZ ;  /* 0x000000ffff167224 */ /* 0x000fc600078e00ff */
[----:B------:R-:W-:-:S13]  /*0830*/  ISETP.GE.U32.AND P0, PT, R23, R18, PT ;  /* 0x000000121700720c */ /* 0x000fda0003f06070 */
[----:B------:R-:W-:-:S04]  /*0840*/  @P0 IADD3 R23, PT, PT, -R18, R23, RZ ;  /* 0x0000001712170210 */ /* 0x000fc80007ffe1ff */
[----:B------:R-:W-:-:S13]  /*0850*/  ISETP.GE.U32.AND P0, PT, R23, R18, PT ;  /* 0x000000121700720c */ /* 0x000fda0003f06070 */
[----:B------:R-:W-:Y:S01]  /*0860*/  @P0 IMAD.IADD R23, R23, 0x1, -R18 ;  /* 0x0000000117170824 */ /* 0x000fe200078e0a12 */
[----:B------:R-:W-:Y:S01]  /*0870*/  @!P1 LOP3.LUT R23, RZ, R18, RZ, 0x33, !PT ;  /* 0x00000012ff179212 */ /* 0x000fe200078e33ff */
[----:B------:R-:W-:Y:S06]  /*0880*/  BRA `(.L_x_105) ;  /* 0x00000000001c7947 */ /* 0x000fec0003800000 */
.L_x_104:
[----:B------:R-:W-:Y:S01]  /*0890*/  IMAD.MOV.U32 R16, RZ, RZ, R22 ;  /* 0x000000ffff107224 */ /* 0x000fe200078e0016 */
[----:B------:R-:W-:Y:S01]  /*08a0*/  MOV R17, 0x8e0 ;  /* 0x000008e000117802 */ /* 0x000fe20000000f00 */
[----:B------:R-:W-:Y:S02]  /*08b0*/  IMAD.MOV.U32 R31, RZ, RZ, R18 ;  /* 0x000000ffff1f7224 */ /* 0x000fe400078e0012 */
[----:B------:R-:W-:-:S07]  /*08c0*/  IMAD.MOV.U32 R30, RZ, RZ, R19 ;  /* 0x000000ffff1e7224 */ /* 0x000fce00078e0013 */
[----:B------:R-:W-:Y:S05]  /*08d0*/  CALL.REL.NOINC `($__internal_4_$__cuda_sm20_rem_u64) ;  /* 0x0000001000d87944 */ /* 0x000fea0003c00000 */
[----:B------:R-:W-:Y:S01]  /*08e0*/  MOV R23, R16 ;  /* 0x0000001000177202 */ /* 0x000fe20000000f00 */
[----:B------:R-:W-:-:S07]  /*08f0*/  IMAD.MOV.U32 R22, RZ, RZ, R31 ;  /* 0x000000ffff167224 */ /* 0x000fce00078e001f */
.L_x_105:
[----:B------:R-:W-:Y:S05]  /*0900*/  BSYNC.RECONVERGENT B1 ;  /* 0x0000000000017941 */ /* 0x000fea0003800200 */
.L_x_103:
[----:B------:R-:W-:Y:S01]  /*0910*/  HFMA2 R26, -RZ, RZ, 0, 5.9604644775390625e-08 ;  /* 0x00000001ff1a7431 */ /* 0x000fe200000001ff */
[----:B------:R-:W-:Y:S01]  /*0920*/  BSSY.RECONVERGENT B1, `(.L_x_106) ;  /* 0x00000bc000017945 */ /* 0x000fe20003800200 */
[----:B------:R-:W-:Y:S02]  /*0930*/  IMAD.MOV.U32 R29, RZ, RZ, 0x1 ;  /* 0x00000001ff1d7424 */ /* 0x000fe400078e00ff */
[----:B------:R-:W-:Y:S02]  /*0940*/  IMAD.MOV.U32 R32, RZ, RZ, RZ ;  /* 0x000000ffff207224 */ /* 0x000fe400078e00ff */
[----:B------:R-:W-:Y:S02]  /*0950*/  IMAD.MOV.U32 R24, RZ, RZ, R4 ;  /* 0x000000ffff187224 */ /* 0x000fe400078e0004 */
[----:B------:R-:W-:Y:S02]  /*0960*/  IMAD.MOV.U32 R25, RZ, RZ, R5 ;  /* 0x000000ffff197224 */ /* 0x000fe400078e0005 */
[----:B------:R-:W-:-:S07]  /*0970*/  IMAD.MOV.U32 R27, RZ, RZ, RZ ;  /* 0x000000ffff1b7224 */ /* 0x000fce00078e00ff */
.L_x_125:
[----:B------:R-:W-:Y:S01]  /*0980*/  LOP3.LUT R16, R24, 0x1, RZ, 0xc0, !PT ;  /* 0x0000000118107812 */ /* 0x000fe200078ec0ff */
[----:B------:R-:W-:Y:S03]  /*0990*/  BSSY.RECONVERGENT B2, `(.L_x_107) ;  /* 0x0000056000027945 */ /* 0x000fe60003800200 */
[----:B------:R-:W-:-:S04]  /*09a0*/  ISETP.NE.U32.AND P0, PT, R16, 0x1, PT ;  /* 0x000000011000780c */ /* 0x000fc80003f05070 */
[----:B------:R-:W-:-:S13]  /*09b0*/  ISETP.NE.U32.AND.EX P0, PT, RZ, RZ, PT, P0 ;  /* 0x000000ffff00720c */ /* 0x000fda0003f05100 */
[----:B------:R-:W-:Y:S05]  /*09c0*/  @P0 BRA `(.L_x_108) ;  /* 0x0000000400480947 */ /* 0x000fea0003800000 */
[----:B------:R-:W-:Y:S02]  /*09d0*/  ISETP.NE.U32.AND P0, PT, R23, RZ, PT ;  /* 0x000000ff1700720c */ /* 0x000fe40003f05070 */
[----:B------:R-:W-:Y:S02]  /*09e0*/  CS2R R26, SRZ ;  /* 0x00000000001a7805 */ /* 0x000fe4000001ff00 */
[----:B------:R-:W-:-:S13]  /*09f0*/  ISETP.NE.AND.EX P0, PT, R22, RZ, PT, P0 ;  /* 0x000000ff1600720c */ /* 0x000fda0003f05300 */
[----:B------:R-:W-:Y:S05]  /*0a00*/  @!P0 BRA `(.L_x_108) ;  /* 0x0000000400388947 */ /* 0x000fea0003800000 */
[----:B------:R-:W-:Y:S01]  /*0a10*/  CS2R R26, SRZ ;  /* 0x00000000001a7805 */ /* 0x000fe2000001ff00 */
[----:B------:R-:W-:Y:S02]  /*0a20*/  IMAD.MOV.U32 R20, RZ, RZ, R23 ;  /* 0x000000ffff147224 */ /* 0x000fe400078e0017 */
[----:B------:R-:W-:-:S07]  /*0a30*/  IMAD.MOV.U32 R21, RZ, RZ, R22 ;  /* 0x000000ffff157224 */ /* 0x000fce00078e0016 */
.L_x_115:
[----:B------:R-:W-:Y:S01]  /*0a40*/  LOP3.LUT R16, R32, R19, RZ, 0xfc, !PT ;  /* 0x0000001320107212 */ /* 0x000fe200078efcff */
[----:B------:R-:W-:Y:S03]  /*0a50*/  BSSY.RECONVERGENT B3, `(.L_x_109) ;  /* 0x000001d000037945 */ /* 0x000fe60003800200 */
[----:B------:R-:W-:-:S13]  /*0a60*/  ISETP.NE.U32.AND P0, PT, R16, RZ, PT ;  /* 0x000000ff1000720c */ /* 0x000fda0003f05070 */
[----:B------:R-:W-:Y:S05]  /*0a70*/  @P0 BRA `(.L_x_110) ;  /* 0x00000000004c0947 */ /* 0x000fea0003800000 */
[----:B------:R-:W0:Y:S01]  /*0a80*/  I2F.U32.RP R30, R18 ;  /* 0x00000012001e7306 */ /* 0x000e220000209000 */
[----:B------:R-:W-:Y:S01]  /*0a90*/  IADD3 R31, PT, PT, RZ, -R18, RZ ;  /* 0x80000012ff1f7210 */ /* 0x000fe20007ffe0ff */
[----:B------:R-:W-:Y:S01]  /*0aa0*/  IMAD.MOV.U32 R16, RZ, RZ, RZ ;  /* 0x000000ffff107224 */ /* 0x000fe200078e00ff */
[----:B------:R-:W-:-:S05]  /*0ab0*/  ISETP.NE.U32.AND P1, PT, R18, RZ, PT ;  /* 0x000000ff1200720c */ /* 0x000fca0003f25070 */
[----:B0-----:R-:W0:Y:S02]  /*0ac0*/  MUFU.RCP R30, R30 ;  /* 0x0000001e001e7308 */ /* 0x001e240000001000 */
[----:B0-----:R-:W-:-:S06]  /*0ad0*/  VIADD R17, R30, 0xffffffe ;  /* 0x0ffffffe1e117836 */ /* 0x001fcc0000000000 */
[----:B------:R-:W0:Y:S02]  /*0ae0*/  F2I.FTZ.U32.TRUNC.NTZ R17, R17 ;  /* 0x0000001100117305 */ /* 0x000e24000021f000 */
[----:B0-----:R-:W-:-:S04]  /*0af0*/  IMAD R31, R31, R17, RZ ;  /* 0x000000111f1f7224 */ /* 0x001fc800078e02ff */
[----:B------:R-:W-:-:S06]  /*0b00*/  IMAD.HI.U32 R16, R17, R31, R16 ;  /* 0x0000001f11107227 */ /* 0x000fcc00078e0010 */
[----:B------:R-:W-:-:S04]  /*0b10*/  IMAD.HI.U32 R16, R16, R29, RZ ;  /* 0x0000001d10107227 */ /* 0x000fc800078e00ff */
[----:B------:R-:W-:-:S04]  /*0b20*/  IMAD.MOV R16, RZ, RZ, -R16 ;  /* 0x000000ffff107224 */ /* 0x000fc800078e0a10 */
[----:B------:R-:W-:Y:S01]  /*0b30*/  IMAD R28, R18, R16, R29 ;  /* 0x00000010121c7224 */ /* 0x000fe200078e021d */
[----:B------:R-:W-:-:S04]  /*0b40*/  MOV R29, RZ ;  /* 0x000000ff001d7202 */ /* 0x000fc80000000f00 */
[----:B------:R-:W-:-:S13]  /*0b50*/  ISETP.GE.U32.AND P0, PT, R28, R18, PT ;  /* 0x000000121c00720c */ /* 0x000fda0003f06070 */
[----:B------:R-:W-:-:S05]  /*0b60*/  @P0 IMAD.IADD R28, R28, 0x1, -R18 ;  /* 0x000000011c1c0824 */ /* 0x000fca00078e0a12 */
[----:B------:R-:W-:-:S13]  /*0b70*/  ISETP.GE.U32.AND P0, PT, R28, R18, PT ;  /* 0x000000121c00720c */ /* 0x000fda0003f06070 */
[----:B------:R-:W-:Y:S01]  /*0b80*/  @P0 IMAD.IADD R28, R28, 0x1, -R18 ;  /* 0x000000011c1c0824 */ /* 0x000fe200078e0a12 */
[----:B------:R-:W-:Y:S01]  /*0b90*/  @!P1 LOP3.LUT R28, RZ, R18, RZ, 0x33, !PT ;  /* 0x00000012ff1c9212 */ /* 0x000fe200078e33ff */
[----:B------:R-:W-:Y:S06]  /*0ba0*/  BRA `(.L_x_111) ;  /* 0x00000000001c7947 */ /* 0x000fec0003800000 */
.L_x_110:
[----:B------:R-:W-:Y:S01]  /*0bb0*/  IMAD.MOV.U32 R16, RZ, RZ, R29 ;  /* 0x000000ffff107224 */ /* 0x000fe200078e001d */
[----:B------:R-:W-:Y:S01]  /*0bc0*/  MOV R17, 0xc00 ;  /* 0x00000c0000117802 */ /* 0x000fe20000000f00 */
[----:B------:R-:W-:Y:S02]  /*0bd0*/  IMAD.MOV.U32 R31, RZ, RZ, R18 ;  /* 0x000000ffff1f7224 */ /* 0x000fe400078e0012 */
[----:B------:R-:W-:-:S07]  /*0be0*/  IMAD.MOV.U32 R30, RZ, RZ, R19 ;  /* 0x000000ffff1e7224 */ /* 0x000fce00078e0013 */
[----:B------:R-:W-:Y:S05]  /*0bf0*/  CALL.REL.NOINC `($__internal_4_$__cuda_sm20_rem_u64) ;  /* 0x0000001000107944 */ /* 0x000fea0003c00000 */
[----:B------:R-:W-:Y:S01]  /*0c00*/  IMAD.MOV.U32 R28, RZ, RZ, R16 ;  /* 0x000000ffff1c7224 */ /* 0x000fe200078e0010 */
[----:B------:R-:W-:-:S07]  /*0c10*/  MOV R29, R31 ;  /* 0x0000001f001d7202 */ /* 0x000fce0000000f00 */
.L_x_111:
[----:B------:R-:W-:Y:S05]  /*0c20*/  BSYNC.RECONVERGENT B3 ;  /* 0x0000000000037941 */ /* 0x000fea0003800200 */
.L_x_109:
[----:B------:R-:W-:Y:S01]  /*0c30*/  LOP3.LUT R16, R20, 0x1, RZ, 0xc0, !PT ;  /* 0x0000000114107812 */ /* 0x000fe200078ec0ff */
[----:B------:R-:W-:Y:S03]  /*0c40*/  BSSY.RECONVERGENT B3, `(.L_x_112) ;  /* 0x0000023000037945 */ /* 0x000fe60003800200 */
[----:B------:R-:W-:-:S04]  /*0c50*/  ISETP.NE.U32.AND P0, PT, R16, 0x1, PT ;  /* 0x000000011000780c */ /* 0x000fc80003f05070 */
[----:B------:R-:W-:-:S13]  /*0c60*/  ISETP.NE.U32.AND.EX P0, PT, RZ, RZ, PT, P0 ;  /* 0x000000ffff00720c */ /* 0x000fda0003f05100 */
[----:B------:R-:W-:Y:S05]  /*0c70*/  @P0 BRA `(.L_x_113) ;  /* 0x00000000007c0947 */ /* 0x000fea0003800000 */
[----:B------:R-:W-:-:S05]  /*0c80*/  IADD3 R31, P0, PT, R28, R26, RZ ;  /* 0x0000001a1c1f7210 */ /* 0x000fca0007f1e0ff */
[----:B------:R-:W-:-:S05]  /*0c90*/  IMAD.X R32, R29, 0x1, R27, P0 ;  /* 0x000000011d207824 */ /* 0x000fca00000e061b */
[----:B------:R-:W-:-:S04]  /*0ca0*/  LOP3.LUT R16, R32, R19, RZ, 0xfc, !PT ;  /* 0x0000001320107212 */ /* 0x000fc800078efcff */
[----:B------:R-:W-:-:S13]  /*0cb0*/  ISETP.NE.U32.AND P0, PT, R16, RZ, PT ;  /* 0x000000ff1000720c */ /* 0x000fda0003f05070 */
[----:B------:R-:W-:Y:S05]  /*0cc0*/  @P0 BRA `(.L_x_114) ;  /* 0x00000000004c0947 */ /* 0x000fea0003800000 */
[----:B------:R-:W0:Y:S01]  /*0cd0*/  I2F.U32.RP R27, R18 ;  /* 0x00000012001b7306 */ /* 0x000e220000209000 */
[----:B------:R-:W-:Y:S01]  /*0ce0*/  IMAD.MOV R33, RZ, RZ, -R18 ;  /* 0x000000ffff217224 */ /* 0x000fe200078e0a12 */
[----:B------:R-:W-:Y:S01]  /*0cf0*/  ISETP.NE.U32.AND P1, PT, R18, RZ, PT ;  /* 0x000000ff1200720c */ /* 0x000fe20003f25070 */
[----:B------:R-:W-:-:S05]  /*0d00*/  IMAD.MOV.U32 R16, RZ, RZ, RZ ;  /* 0x000000ffff107224 */ /* 0x000fca00078e00ff */
[----:B0-----:R-:W0:Y:S02]  /*0d10*/  MUFU.RCP R27, R27 ;  /* 0x0000001b001b7308 */ /* 0x001e240000001000 */
[----:B0-----:R-:W-:Y:S02]  /*0d20*/  VIADD R17, R27, 0xffffffe ;  /* 0x0ffffffe1b117836 */ /* 0x001fe40000000000 */
[----:B------:R-:W-:-:S04]  /*0d30*/  IMAD.MOV.U32 R27, RZ, RZ, RZ ;  /* 0x000000ffff1b7224 */ /* 0x000fc800078e00ff */
[----:B------:R-:W0:Y:S02]  /*0d40*/  F2I.FTZ.U32.TRUNC.NTZ R17, R17 ;  /* 0x0000001100117305 */ /* 0x000e24000021f000 */
[----:B0-----:R-:W-:-:S04]  /*0d50*/  IMAD R33, R33, R17, RZ ;  /* 0x0000001121217224 */ /* 0x001fc800078e02ff */
[----:B------:R-:W-:-:S06]  /*0d60*/  IMAD.HI.U32 R16, R17, R33, R16 ;  /* 0x0000002111107227 */ /* 0x000fcc00078e0010 */
[----:B------:R-:W-:-:S05]  /*0d70*/  IMAD.HI.U32 R16, R16, R31, RZ ;  /* 0x0000001f10107227 */ /* 0x000fca00078e00ff */
[----:B------:R-:W-:-:S05]  /*0d80*/  IADD3 R16, PT, PT, -R16, RZ, RZ ;  /* 0x000000ff10107210 */ /* 0x000fca0007ffe1ff */
[----:B------:R-:W-:-:S05]  /*0d90*/  IMAD R26, R18, R16, R31 ;  /* 0x00000010121a7224 */ /* 0x000fca00078e021f */
[----:B------:R-:W-:-:S13]  /*0da0*/  ISETP.GE.U32.AND P0, PT, R26, R18, PT ;  /* 0x000000121a00720c */ /* 0x000fda0003f06070 */
[----:B------:R-:W-:-:S05]  /*0db0*/  @P0 IMAD.IADD R26, R26, 0x1, -R18 ;  /* 0x000000011a1a0824 */ /* 0x000fca00078e0a12 */
[----:B------:R-:W-:-:S13]  /*0dc0*/  ISETP.GE.U32.AND P0, PT, R26, R18, PT ;  /* 0x000000121a00720c */ /* 0x000fda0003f06070 */
[----:B------:R-:W-:Y:S01]  /*0dd0*/  @P0 IMAD.IADD R26, R26, 0x1, -R18 ;  /* 0x000000011a1a0824 */ /* 0x000fe200078e0a12 */
[----:B------:R-:W-:Y:S01]  /*0de0*/  @!P1 LOP3.LUT R26, RZ, R18, RZ, 0x33, !PT ;  /* 0x00000012ff1a9212 */ /* 0x000fe200078e33ff */
[----:B------:R-:W-:Y:S06]  /*0df0*/  BRA `(.L_x_113) ;  /* 0x00000000001c7947 */ /* 0x000fec0003800000 */
.L_x_114:
[----:B------:R-:W-:Y:S01]  /*0e00*/  IMAD.MOV.U32 R16, RZ, RZ, R31 ;  /* 0x000000ffff107224 */ /* 0x000fe200078e001f */
[----:B------:R-:W-:Y:S01]  /*0e10*/  MOV R31, R18 ;  /* 0x00000012001f7202 */ /* 0x000fe20000000f00 */
[----:B------:R-:W-:Y:S01]  /*0e20*/  IMAD.MOV.U32 R30, RZ, RZ, R19 ;  /* 0x000000ffff1e7224 */ /* 0x000fe200078e0013 */
[----:B------:R-:W-:-:S07]  /*0e30*/  MOV R17, 0xe50 ;  /* 0x00000e5000117802 */ /* 0x000fce0000000f00 */
[----:B------:R-:W-:Y:S05]  /*0e40*/  CALL.REL.NOINC `($__internal_4_$__cuda_sm20_rem_u64) ;  /* 0x0000000c007c7944 */ /* 0x000fea0003c00000 */
[----:B------:R-:W-:Y:S02]  /*0e50*/  IMAD.MOV.U32 R26, RZ, RZ, R16 ;  /* 0x000000ffff1a7224 */ /* 0x000fe400078e0010 */
[----:B------:R-:W-:-:S07]  /*0e60*/  IMAD.MOV.U32 R27, RZ, RZ, R31 ;  /* 0x000000ffff1b7224 */ /* 0x000fce00078e001f */
.L_x_113:
[----:B------:R-:W-:Y:S05]  /*0e70*/  BSYNC.RECONVERGENT B3 ;  /* 0x0000000000037941 */ /* 0x000fea0003800200 */
.L_x_112:
[C---:B------:R-:W-:Y:S02]  /*0e80*/  ISETP.GT.U32.AND P0, PT, R20.reuse, 0x1, PT ;  /* 0x000000011400780c */ /* 0x040fe40003f04070 */
[----:B------:R-:W-:Y:S02]  /*0e90*/  SHF.R.U64 R20, R20, 0x1, R21 ;  /* 0x0000000114147819 */ /* 0x000fe40000001215 */
[----:B------:R-:W-:Y:S02]  /*0ea0*/  ISETP.GT.U32.AND.EX P0, PT, R21, RZ, PT, P0 ;  /* 0x000000ff1500720c */ /* 0x000fe40003f04100 */
[C---:B------:R-:W-:Y:S01]  /*0eb0*/  SHF.L.U64.HI R32, R28.reuse, 0x1, R29 ;  /* 0x000000011c207819 */ /* 0x040fe2000001021d */
[----:B------:R-:W-:Y:S01]  /*0ec0*/  IMAD.SHL.U32 R29, R28, 0x2, RZ ;  /* 0x000000021c1d7824 */ /* 0x000fe200078e00ff */
[----:B------:R-:W-:-:S09]  /*0ed0*/  SHF.R.U32.HI R21, RZ, 0x1, R21 ;  /* 0x00000001ff157819 */ /* 0x000fd20000011615 */
[----:B------:R-:W-:Y:S05]  /*0ee0*/  @P0 BRA `(.L_x_115) ;  /* 0xfffffff800d40947 */ /* 0x000fea000383ffff */
.L_x_108:
[----:B------:R-:W-:Y:S05]  /*0ef0*/  BSYNC.RECONVERGENT B2 ;  /* 0x0000000000027941 */ /* 0x000fea0003800200 */
.L_x_107:
[----:B------:R-:W-:Y:S01]  /*0f00*/  ISETP.NE.U32.AND P0, PT, R23, RZ, PT ;  /* 0x000000ff1700720c */ /* 0x000fe20003f05070 */
[----:B------:R-:W-:Y:S01]  /*0f10*/  BSSY.RECONVERGENT B2, `(.L_x_116) ;  /* 0x0000053000027945 */ /* 0x000fe20003800200 */
[----:B------:R-:W-:Y:S02]  /*0f20*/  CS2R R20, SRZ ;  /* 0x0000000000147805 */ /* 0x000fe4000001ff00 */
[----:B------:R-:W-:-:S13]  /*0f30*/  ISETP.NE.AND.EX P0, PT, R22, RZ, PT, P0 ;  /* 0x000000ff1600720c */ /* 0x000fda0003f05300 */
[----:B------:R-:W-:Y:S05]  /*0f40*/  @!P0 BRA `(.L_x_117) ;  /* 0x00000004003c8947 */ /* 0x000fea0003800000 */
[----:B------:R-:W-:Y:S01]  /*0f50*/  MOV R28, R23 ;  /* 0x00000017001c7202 */ /* 0x000fe20000000f00 */
[----:B------:R-:W-:Y:S01]  /*0f60*/  IMAD.MOV.U32 R29, RZ, RZ, R22 ;  /* 0x000000ffff1d7224 */ /* 0x000fe200078e0016 */
[----:B------:R-:W-:-:S07]  /*0f70*/  CS2R R20, SRZ ;  /* 0x0000000000147805 */ /* 0x000fce000001ff00 */
.L_x_124:
[----:B------:R-:W-:Y:S01]  /*0f80*/  LOP3.LUT R16, R22, R19, RZ, 0xfc, !PT ;  /* 0x0000001316107212 */ /* 0x000fe200078efcff */
[----:B------:R-:W-:Y:S03]  /*0f90*/  BSSY.RECONVERGENT B3, `(.L_x_118) ;  /* 0x000001e000037945 */ /* 0x000fe60003800200 */
[----:B------:R-:W-:-:S13]  /*0fa0*/  ISETP.NE.U32.AND P0, PT, R16, RZ, PT ;  /* 0x000000ff1000720c */ /* 0x000fda0003f05070 */
[----:B------:R-:W-:Y:S05]  /*0fb0*/  @P0 BRA `(.L_x_119) ;  /* 0x00000000004c0947 */ /* 0x000fea0003800000 */
[----:B------:R-:W0:Y:S01]  /*0fc0*/  I2F.U32.RP R22, R18 ;  /* 0x0000001200167306 */ /* 0x000e220000209000 */
[----:B------:R-:W-:Y:S01]  /*0fd0*/  IMAD.MOV R31, RZ, RZ, -R18 ;  /* 0x000000ffff1f7224 */ /* 0x000fe200078e0a12 */
[----:B------:R-:W-:Y:S01]  /*0fe0*/  ISETP.NE.U32.AND P1, PT, R18, RZ, PT ;  /* 0x000000ff1200720c */ /* 0x000fe20003f25070 */
[----:B------:R-:W-:Y:S02]  /*0ff0*/  IMAD.MOV.U32 R16, RZ, RZ, RZ ;  /* 0x000000ffff107224 */ /* 0x000fe400078e00ff */
[----:B------:R-:W-:-:S03]  /*1000*/  IMAD.MOV.U32 R39, RZ, RZ, RZ ;  /* 0x000000ffff277224 */ /* 0x000fc600078e00ff */
[----:B0-----:R-:W0:Y:S02]  /*1010*/  MUFU.RCP R22, R22 ;  /* 0x0000001600167308 */ /* 0x001e240000001000 */
[----:B0-----:R-:W-:-:S06]  /*1020*/  VIADD R17, R22, 0xffffffe ;  /* 0x0ffffffe16117836 */ /* 0x001fcc0000000000 */
        /* <DEDUP_REMOVED lines=12> */
.L_x_119:
[----:B------:R-:W-:Y:S01]  /*10f0*/  IMAD.MOV.U32 R16, RZ, RZ, R23 ;  /* 0x000000ffff107224 */ /* 0x000fe200078e0017 */
[----:B------:R-:W-:Y:S01]  /*1100*/  MOV R32, R22 ;  /* 0x0000001600207202 */ /* 0x000fe20000000f00 */
[----:B------:R-:W-:Y:S01]  /*1110*/  IMAD.MOV.U32 R31, RZ, RZ, R18 ;  /* 0x000000ffff1f7224 */ /* 0x000fe200078e0012 */
[----:B------:R-:W-:Y:S01]  /*1120*/  MOV R17, 0x1150 ;  /* 0x0000115000117802 */ /* 0x000fe20000000f00 */
[----:B------:R-:W-:-:S07]  /*1130*/  IMAD.MOV.U32 R30, RZ, RZ, R19 ;  /* 0x000000ffff1e7224 */ /* 0x000fce00078e0013 */
[----:B------:R-:W-:Y:S05]  /*1140*/  CALL.REL.NOINC `($__internal_4_$__cuda_sm20_rem_u64) ;  /* 0x0000000800bc7944 */ /* 0x000fea0003c00000 */
[----:B------:R-:W-:Y:S02]  /*1150*/  IMAD.MOV.U32 R38, RZ, RZ, R16 ;  /* 0x000000ffff267224 */ /* 0x000fe400078e0010 */
[----:B------:R-:W-:-:S07]  /*1160*/  IMAD.MOV.U32 R39, RZ, RZ, R31 ;  /* 0x000000ffff277224 */ /* 0x000fce00078e001f */
.L_x_120:
[----:B------:R-:W-:Y:S05]  /*1170*/  BSYNC.RECONVERGENT B3 ;  /* 0x0000000000037941 */ /* 0x000fea0003800200 */
.L_x_118:
[----:B------:R-:W-:Y:S01]  /*1180*/  LOP3.LUT R16, R28, 0x1, RZ, 0xc0, !PT ;  /* 0x000000011c107812 */ /* 0x000fe200078ec0ff */
[----:B------:R-:W-:Y:S03]  /*1190*/  BSSY.RECONVERGENT B3, `(.L_x_121) ;  /* 0x0000023000037945 */ /* 0x000fe60003800200 */
[----:B------:R-:W-:-:S04]  /*11a0*/  ISETP.NE.U32.AND P0, PT, R16, 0x1, PT ;  /* 0x000000011000780c */ /* 0x000fc80003f05070 */
[----:B------:R-:W-:-:S13]  /*11b0*/  ISETP.NE.U32.AND.EX P0, PT, RZ, RZ, PT, P0 ;  /* 0x000000ffff00720c */ /* 0x000fda0003f05100 */
[----:B------:R-:W-:Y:S05]  /*11c0*/  @P0 BRA `(.L_x_122) ;  /* 0x00000000007c0947 */ /* 0x000fea0003800000 */
[----:B------:R-:W-:-:S04]  /*11d0*/  IADD3 R23, P0, PT, R20, R38, RZ ;  /* 0x0000002614177210 */ /* 0x000fc80007f1e0ff */
[----:B------:R-:W-:-:S04]  /*11e0*/  IADD3.X R32, PT, PT, R21, R39, RZ, P0, !PT ;  /* 0x0000002715207210 */ /* 0x000fc800007fe4ff */
        /* <DEDUP_REMOVED lines=20> */
[----:B------:R-:W-:Y:S01]  /*1330*/  @!P1 LOP3.LUT R20, RZ, R18, RZ, 0x33, !PT ;  /* 0x00000012ff149212 */ /* 0x000fe200078e33ff */
[----:B------:R-:W-:Y:S06]  /*1340*/  BRA `(.L_x_122) ;  /* 0x00000000001c7947 */ /* 0x000fec0003800000 */
.L_x_123:
[----:B------:R-:W-:Y:S01]  /*1350*/  IMAD.MOV.U32 R16, RZ, RZ, R23 ;  /* 0x000000ffff107224 */ /* 0x000fe200078e0017 */
[----:B------:R-:W-:Y:S01]  /*1360*/  MOV R30, R19 ;  /* 0x00000013001e7202 */ /* 0x000fe20000000f00 */
[----:B------:R-:W-:Y:S01]  /*1370*/  IMAD.MOV.U32 R31, RZ, RZ, R18 ;  /* 0x000000ffff1f7224 */ /* 0x000fe200078e0012 */
[----:B------:R-:W-:-:S07]  /*1380*/  MOV R17, 0x13a0 ;  /* 0x000013a000117802 */ /* 0x000fce0000000f00 */
[----:B------:R-:W-:Y:S05]  /*1390*/  CALL.REL.NOINC `($__internal_4_$__cuda_sm20_rem_u64) ;  /* 0x0000000800287944 */ /* 0x000fea0003c00000 */
[----:B------:R-:W-:Y:S02]  /*13a0*/  IMAD.MOV.U32 R20, RZ, RZ, R16 ;  /* 0x000000ffff147224 */ /* 0x000fe400078e0010 */
[----:B------:R-:W-:-:S07]  /*13b0*/  IMAD.MOV.U32 R21, RZ, RZ, R31 ;  /* 0x000000ffff157224 */ /* 0x000fce00078e001f */
.L_x_122:
[----:B------:R-:W-:Y:S05]  /*13c0*/  BSYNC.RECONVERGENT B3 ;  /* 0x0000000000037941 */ /* 0x000fea0003800200 */
.L_x_121:
[----:B------:R-:W-:Y:S01]  /*13d0*/  ISETP.GT.U32.AND P0, PT, R28, 0x1, PT ;  /* 0x000000011c00780c */ /* 0x000fe20003f04070 */
[----:B------:R-:W-:Y:S01]  /*13e0*/  IMAD.SHL.U32 R23, R38, 0x2, RZ ;  /* 0x0000000226177824 */ /* 0x000fe200078e00ff */
[--C-:B------:R-:W-:Y:S02]  /*13f0*/  SHF.R.U64 R28, R28, 0x1, R29.reuse ;  /* 0x000000011c1c7819 */ /* 0x100fe4000000121d */
[----:B------:R-:W-:Y:S02]  /*1400*/  ISETP.GT.U32.AND.EX P0, PT, R29, RZ, PT, P0 ;  /* 0x000000ff1d00720c */ /* 0x000fe40003f04100 */
[----:B------:R-:W-:Y:S02]  /*1410*/  SHF.R.U32.HI R29, RZ, 0x1, R29 ;  /* 0x00000001ff1d7819 */ /* 0x000fe4000001161d */
[----:B------:R-:W-:-:S09]  /*1420*/  SHF.L.U64.HI R22, R38, 0x1, R39 ;  /* 0x0000000126167819 */ /* 0x000fd20000010227 */
[----:B------:R-:W-:Y:S05]  /*1430*/  @P0 BRA `(.L_x_124) ;  /* 0xfffffff800d00947 */ /* 0x000fea000383ffff */
.L_x_117:
[----:B------:R-:W-:Y:S05]  /*1440*/  BSYNC.RECONVERGENT B2 ;  /* 0x0000000000027941 */ /* 0x000fea0003800200 */
.L_x_116:
[C---:B------:R-:W-:Y:S01]  /*1450*/  ISETP.GT.U32.AND P0, PT, R24.reuse, 0x1, PT ;  /* 0x000000011800780c */ /* 0x040fe20003f04070 */
[----:B------:R-:W-:Y:S01]  /*1460*/  IMAD.MOV.U32 R23, RZ, RZ, R20 ;  /* 0x000000ffff177224 */ /* 0x000fe200078e0014 */
[----:B------:R-:W-:Y:S01]  /*1470*/  SHF.R.U64 R24, R24, 0x1, R25 ;  /* 0x0000000118187819 */ /* 0x000fe20000001219 */
[----:B------:R-:W-:Y:S01]  /*1480*/  IMAD.MOV.U32 R29, RZ, RZ, R26 ;  /* 0x000000ffff1d7224 */ /* 0x000fe200078e001a */
[----:B------:R-:W-:Y:S01]  /*1490*/  ISETP.GT.U32.AND.EX P0, PT, R25, RZ, PT, P0 ;  /* 0x000000ff1900720c */ /* 0x000fe20003f04100 */
[----:B------:R-:W-:Y:S01]  /*14a0*/  IMAD.MOV.U32 R32, RZ, RZ, R27 ;  /* 0x000000ffff207224 */ /* 0x000fe200078e001b */
[----:B------:R-:W-:Y:S02]  /*14b0*/  MOV R22, R21 ;  /* 0x0000001500167202 */ /* 0x000fe40000000f00 */
[----:B------:R-:W-:-:S09]  /*14c0*/  SHF.R.U32.HI R25, RZ, 0x1, R25 ;  /* 0x00000001ff197819 */ /* 0x000fd20000011619 */
[----:B------:R-:W-:Y:S05]  /*14d0*/  @P0 BRA `(.L_x_125) ;  /* 0xfffffff400280947 */ /* 0x000fea000383ffff */
[----:B------:R-:W-:Y:S05]  /*14e0*/  BSYNC.RECONVERGENT B1 ;  /* 0x0000000000017941 */ /* 0x000fea0003800200 */
.L_x_106:
[C---:B------:R-:W-:Y:S01]  /*14f0*/  ISETP.NE.U32.AND P0, PT, R26.reuse, R2, PT ;  /* 0x000000021a00720c */ /* 0x040fe20003f05070 */
[----:B------:R-:W-:Y:S01]  /*1500*/  BSSY.RECONVERGENT B1, `(.L_x_126) ;  /* 0x0000067000017945 */ /* 0x000fe20003800200 */
[----:B------:R-:W-:Y:S02]  /*1510*/  ISETP.EQ.U32.AND P1, PT, R26, 0x1, PT ;  /* 0x000000011a00780c */ /* 0x000fe40003f22070 */
[----:B------:R-:W-:-:S04]  /*1520*/  ISETP.NE.AND.EX P0, PT, R27, R3, PT, P0 ;  /* 0x000000031b00720c */ /* 0x000fc80003f05300 */
[----:B------:R-:W-:-:S04]  /*1530*/  ISETP.EQ.OR.EX P0, PT, R27, RZ, !P0, P1 ;  /* 0x000000ff1b00720c */ /* 0x000fc80004702710 */
[----:B------:R-:W-:Y:S02]  /*1540*/  ISETP.EQ.OR P1, PT, R6, RZ, P0 ;  /* 0x000000ff0600720c */ /* 0x000fe40000722670 */
[----:B------:R-:W-:-:S11]  /*1550*/  SEL R17, RZ, 0x1, !P0 ;  /* 0x00000001ff117807 */ /* 0x000fd60004000000 */
[----:B------:R-:W-:Y:S05]  /*1560*/  @P1 BRA `(.L_x_127) ;  /* 0x0000000400801947 */ /* 0x000fea0003800000 */
[----:B------:R-:W-:-:S07]  /*1570*/  IMAD.MOV.U32 R22, RZ, RZ, RZ ;  /* 0x000000ffff167224 */ /* 0x000fce00078e00ff */
.L_x_137:
[----:B------:R-:W-:Y:S01]  /*1580*/  ISETP.NE.U32.AND P0, PT, R26, RZ, PT ;  /* 0x000000ff1a00720c */ /* 0x000fe20003f05070 */
[----:B------:R-:W-:Y:S01]  /*1590*/  BSSY.RECONVERGENT B2, `(.L_x_128) ;  /* 0x0000053000027945 */ /* 0x000fe20003800200 */
[----:B------:R-:W-:Y:S02]  /*15a0*/  CS2R R24, SRZ ;  /* 0x0000000000187805 */ /* 0x000fe4000001ff00 */
[----:B------:R-:W-:-:S13]  /*15b0*/  ISETP.NE.AND.EX P0, PT, R27, RZ, PT, P0 ;  /* 0x000000ff1b00720c */ /* 0x000fda0003f05300 */
[----:B------:R-:W-:Y:S05]  /*15c0*/  @!P0 BRA `(.L_x_129) ;  /* 0x00000004003c8947 */ /* 0x000fea0003800000 */
[----:B------:R-:W-:Y:S01]  /*15d0*/  IMAD.MOV.U32 R21, RZ, RZ, R26 ;  /* 0x000000ffff157224 */ /* 0x000fe200078e001a */
[----:B------:R-:W-:Y:S02]  /*15e0*/  MOV R20, R27 ;  /* 0x0000001b00147202 */ /* 0x000fe40000000f00 */
[----:B------:R-:W-:-:S07]  /*15f0*/  CS2R R24, SRZ ;  /* 0x0000000000187805 */ /* 0x000fce000001ff00 */
.L_x_136:
[----:B------:R-:W-:Y:S01]  /*1600*/  LOP3.LUT R16, R27, R19, RZ, 0xfc, !PT ;  /* 0x000000131b107212 */ /* 0x000fe200078efcff */
[----:B------:R-:W-:Y:S03]  /*1610*/  BSSY.RECONVERGENT B3, `(.L_x_130) ;  /* 0x000001e000037945 */ /* 0x000fe60003800200 */
[----:B------:R-:W-:-:S13]  /*1620*/  ISETP.NE.U32.AND P0, PT, R16, RZ, PT ;  /* 0x000000ff1000720c */ /* 0x000fda0003f05070 */
[----:B------:R-:W-:Y:S05]  /*1630*/  @P0 BRA `(.L_x_131) ;  /* 0x00000000004c0947 */ /* 0x000fea0003800000 */
[----:B------:R-:W0:Y:S01]  /*1640*/  I2F.U32.RP R23, R18 ;  /* 0x0000001200177306 */ /* 0x000e220000209000 */
[----:B------:R-:W-:Y:S01]  /*1650*/  IMAD.MOV R29, RZ, RZ, -R18 ;  /* 0x000000ffff1d7224 */ /* 0x000fe200078e0a12 */
[----:B------:R-:W-:Y:S01]  /*1660*/  ISETP.NE.U32.AND P1, PT, R18, RZ, PT ;  /* 0x000000ff1200720c */ /* 0x000fe20003f25070 */
[----:B------:R-:W-:-:S05]  /*1670*/  IMAD.MOV.U32 R16, RZ, RZ, RZ ;  /* 0x000000ffff107224 */ /* 0x000fca00078e00ff */
        /* <DEDUP_REMOVED lines=15> */
.L_x_131:
        /* <DEDUP_REMOVED lines=8> */
.L_x_132:
[----:B------:R-:W-:Y:S05]  /*17f0*/  BSYNC.RECONVERGENT B3 ;  /* 0x0000000000037941 */ /* 0x000fea0003800200 */
.L_x_130:
        /* <DEDUP_REMOVED lines=15> */
[----:B0-----:R-:W-:Y:S01]  /*18f0*/  IADD3 R17, PT, PT, R25, 0xffffffe, RZ ;  /* 0x0ffffffe19117810 */ /* 0x001fe20007ffe0ff */
[----:B------:R-:W-:-:S05]  /*1900*/  IMAD.MOV.U32 R25, RZ, RZ, RZ ;  /* 0x000000ffff197224 */ /* 0x000fca00078e00ff */
[----:B------:R-:W0:Y:S02]  /*1910*/  F2I.FTZ.U32.TRUNC.NTZ R17, R17 ;  /* 0x0000001100117305 */ /* 0x000e24000021f000 */
[----:B0-----:R-:W-:-:S04]  /*1920*/  IMAD R29, R29, R17, RZ ;  /* 0x000000111d1d7224 */ /* 0x001fc800078e02ff */
[----:B------:R-:W-:-:S06]  /*1930*/  IMAD.HI.U32 R16, R17, R29, R16 ;  /* 0x0000001d11107227 */ /* 0x000fcc00078e0010 */
[----:B------:R-:W-:-:S04]  /*1940*/  IMAD.HI.U32 R16, R16, R23, RZ ;  /* 0x0000001710107227 */ /* 0x000fc800078e00ff */
[----:B------:R-:W-:-:S04]  /*1950*/  IMAD.MOV R16, RZ, RZ, -R16 ;  /* 0x000000ffff107224 */ /* 0x000fc800078e0a10 */
[----:B------:R-:W-:-:S05]  /*1960*/  IMAD R24, R18, R16, R23 ;  /* 0x0000001012187224 */ /* 0x000fca00078e0217 */
[----:B------:R-:W-:-:S13]  /*1970*/  ISETP.GE.U32.AND P0, PT, R24, R18, PT ;  /* 0x000000121800720c */ /* 0x000fda0003f06070 */
[----:B------:R-:W-:-:S05]  /*1980*/  @P0 IMAD.IADD R24, R24, 0x1, -R18 ;  /* 0x0000000118180824 */ /* 0x000fca00078e0a12 */
[----:B------:R-:W-:-:S13]  /*1990*/  ISETP.GE.U32.AND P0, PT, R24, R18, PT ;  /* 0x000000121800720c */ /* 0x000fda0003f06070 */
[----:B------:R-:W-:Y:S02]  /*19a0*/  @P0 IADD3 R24, PT, PT, -R18, R24, RZ ;  /* 0x0000001812180210 */ /* 0x000fe40007ffe1ff */
[----:B------:R-:W-:Y:S01]  /*19b0*/  @!P1 LOP3.LUT R24, RZ, R18, RZ, 0x33, !PT ;  /* 0x00000012ff189212 */ /* 0x000fe200078e33ff */
[----:B------:R-:W-:Y:S06]  /*19c0*/  BRA `(.L_x_134) ;  /* 0x00000000001c7947 */ /* 0x000fec0003800000 */
.L_x_135:
[----:B------:R-:W-:Y:S01]  /*19d0*/  IMAD.MOV.U32 R16, RZ, RZ, R23 ;  /* 0x000000ffff107224 */ /* 0x000fe200078e0017 */
[----:B------:R-:W-:Y:S01]  /*19e0*/  MOV R17, 0x1a20 ;  /* 0x00001a2000117802 */ /* 0x000fe20000000f00 */
[----:B------:R-:W-:Y:S02]  /*19f0*/  IMAD.MOV.U32 R31, RZ, RZ, R18 ;  /* 0x000000ffff1f7224 */ /* 0x000fe400078e0012 */
[----:B------:R-:W-:-:S07]  /*1a00*/  IMAD.MOV.U32 R30, RZ, RZ, R19 ;  /* 0x000000ffff1e7224 */ /* 0x000fce00078e0013 */
[----:B------:R-:W-:Y:S05]  /*1a10*/  CALL.REL.NOINC `($__internal_4_$__cuda_sm20_rem_u64) ;  /* 0x0000000000887944 */ /* 0x000fea0003c00000 */
[----:B------:R-:W-:Y:S01]  /*1a20*/  MOV R24, R16 ;  /* 0x0000001000187202 */ /* 0x000fe20000000f00 */
[----:B------:R-:W-:-:S07]  /*1a30*/  IMAD.MOV.U32 R25, RZ, RZ, R31 ;  /* 0x000000ffff197224 */ /* 0x000fce00078e001f */
.L_x_134:
[----:B------:R-:W-:Y:S05]  /*1a40*/  BSYNC.RECONVERGENT B3 ;  /* 0x0000000000037941 */ /* 0x000fea0003800200 */
.L_x_133:
[C---:B------:R-:W-:Y:S02]  /*1a50*/  ISETP.GT.U32.AND P0, PT, R21.reuse, 0x1, PT ;  /* 0x000000011500780c */ /* 0x040fe40003f04070 */
[--C-:B------:R-:W-:Y:S02]  /*1a60*/  SHF.R.U64 R21, R21, 0x1, R20.reuse ;  /* 0x0000000115157819 */ /* 0x100fe40000001214 */
[----:B------:R-:W-:Y:S02]  /*1a70*/  ISETP.GT.U32.AND.EX P0, PT, R20, RZ, PT, P0 ;  /* 0x000000ff1400720c */ /* 0x000fe40003f04100 */
[C---:B------:R-:W-:Y:S01]  /*1a80*/  SHF.L.U64.HI R27, R26.reuse, 0x1, R27 ;  /* 0x000000011a1b7819 */ /* 0x040fe2000001021b */
[----:B------:R-:W-:Y:S01]  /*1a90*/  IMAD.SHL.U32 R26, R26, 0x2, RZ ;  /* 0x000000021a1a7824 */ /* 0x000fe200078e00ff */
[----:B------:R-:W-:-:S09]  /*1aa0*/  SHF.R.U32.HI R20, RZ, 0x1, R20 ;  /* 0x00000001ff147819 */ /* 0x000fd20000011614 */
[----:B------:R-:W-:Y:S05]  /*1ab0*/  @P0 BRA `(.L_x_136) ;  /* 0xfffffff800d00947 */ /* 0x000fea000383ffff */
.L_x_129:
[----:B------:R-:W-:Y:S05]  /*1ac0*/  BSYNC.RECONVERGENT B2 ;  /* 0x0000000000027941 */ /* 0x000fea0003800200 */
.L_x_128:
[----:B------:R-:W-:Y:S01]  /*1ad0*/  ISETP.NE.U32.AND P0, PT, R24, R2, PT ;  /* 0x000000021800720c */ /* 0x000fe20003f05070 */
[----:B------:R-:W-:-:S03]  /*1ae0*/  IMAD.MOV.U32 R17, RZ, RZ, 0x1 ;  /* 0x00000001ff117424 */ /* 0x000fc600078e00ff */
[----:B------:R-:W-:-:S13]  /*1af0*/  ISETP.NE.AND.EX P0, PT, R25, R3, PT, P0 ;  /* 0x000000031900720c */ /* 0x000fda0003f05300 */
[----:B------:R-:W-:Y:S05]  /*1b00*/  @!P0 BRA `(.L_x_127) ;  /* 0x0000000000188947 */ /* 0x000fea0003800000 */
[----:B------:R-:W-:Y:S01]  /*1b10*/  VIADD R22, R22, 0x1 ;  /* 0x0000000116167836 */ /* 0x000fe20000000000 */
[----:B------:R-:W-:Y:S01]  /*1b20*/  MOV R26, R24 ;  /* 0x00000018001a7202 */ /* 0x000fe20000000f00 */
[----:B------:R-:W-:-:S03]  /*1b30*/  IMAD.MOV.U32 R27, RZ, RZ, R25 ;  /* 0x000000ffff1b7224 */ /* 0x000fc600078e0019 */
[----:B------:R-:W-:-:S13]  /*1b40*/  ISETP.NE.AND P0, PT, R22, R6, PT ;  /* 0x000000061600720c */ /* 0x000fda0003f05270 */
[----:B------:R-:W-:Y:S05]  /*1b50*/  @P0 BRA `(.L_x_137) ;  /* 0xfffffff800880947 */ /* 0x000fea000383ffff */
[----:B------:R-:W-:-:S07]  /*1b60*/  PRMT R17, RZ, 0x7610, R17 ;  /* 0x00007610ff117816 */ /* 0x000fce0000000011 */
.L_x_127:
[----:B------:R-:W-:Y:S05]  /*1b70*/  BSYNC.RECONVERGENT B1 ;  /* 0x0000000000017941 */ /* 0x000fea0003800200 */
.L_x_126:
[----:B------:R-:W0:Y:S01]  /*1b80*/  LDCU UR4, c[0x0][0x394] ;  /* 0x00007280ff0477ac */ /* 0x000e220008000800 */
[----:B------:R-:W-:Y:S01]  /*1b90*/  VIADD R10, R10, 0x1 ;  /* 0x000000010a0a7836 */ /* 0x000fe20000000000 */
[----:B------:R-:W-:-:S04]  /*1ba0*/  PRMT R16, R17, 0x9910, RZ ;  /* 0x0000991011107816 */ /* 0x000fc800000000ff */
[----:B------:R-:W-:Y:S02]  /*1bb0*/  ISETP.NE.AND P1, PT, R16, RZ, PT ;  /* 0x000000ff1000720c */ /* 0x000fe40003f25270 */
[----:B0-----:R-:W-:-:S13]  /*1bc0*/  ISETP.GE.AND P0, PT, R10, UR4, PT ;  /* 0x000000040a007c0c */ /* 0x001fda000bf06270 */
[----:B------:R-:W-:Y:S05]  /*1bd0*/  @!P0 BRA P1, `(.L_x_138) ;  /* 0xffffffe800188947 */ /* 0x000fea000083ffff */
[----:B------:R-:W-:Y:S05]  /*1be0*/  BSYNC.RECONVERGENT B0 ;  /* 0x0000000000007941 */ /* 0x000fea0003800200 */
.L_x_99:
[----:B------:R-:W0:Y:S02]  /*1bf0*/  LDCU.64 UR4, c[0x0][0x388] ;  /* 0x00007100ff0477ac */ /* 0x000e240008000a00 */
[----:B0-----:R-:W-:-:S04]  /*1c00*/  IADD3 R2, P0, PT, R0, UR4, RZ ;  /* 0x0000000400027c10 */ /* 0x001fc8000ff1e0ff */
[----:B------:R-:W-:-:S05]  /*1c10*/  LEA.HI.X.SX32 R3, R0, UR5, 0x1, P0 ;  /* 0x0000000500037c11 */ /* 0x000fca00080f0eff */
[----:B------:R-:W-:Y:S01]  /*1c20*/  STG.E.U8 desc[UR6][R2.64], R17 ;  /* 0x0000001102007986 */ /* 0x000fe2000c101106 */
[----:B------:R-:W-:Y:S05]  /*1c30*/  EXIT ;  /* 0x000000000000794d */ /* 0x000fea0003800000 */
        .weak           $__internal_4_$__cuda_sm20_rem_u64
        .type           $__internal_4_$__cuda_sm20_rem_u64,@function
        .size           $__internal_4_$__cuda_sm20_rem_u64,(.L_x_144 - $__internal_4_$__cuda_sm20_rem_u64)
$__internal_4_$__cuda_sm20_rem_u64:
[----:B------:R-:W-:Y:S02]  /*1c40*/  IMAD.MOV.U32 R34, RZ, RZ, R31 ;  /* 0x000000ffff227224 */ /* 0x000fe400078e001f */
[----:B------:R-:W-:-:S04]  /*1c50*/  IMAD.MOV.U32 R35, RZ, RZ, R30 ;  /* 0x000000ffff237224 */ /* 0x000fc800078e001e */
[----:B------:R-:W0:Y:S08]  /*1c60*/  I2F.U64.RP R34, R34 ;  /* 0x0000002200227312 */ /* 0x000e300000309000 */
[----:B0-----:R-:W0:Y:S02]  /*1c70*/  MUFU.RCP R34, R34 ;  /* 0x0000002200227308 */ /* 0x001e240000001000 */
[----:B0-----:R-:W-:-:S06]  /*1c80*/  IADD3 R34, PT, PT, R34, 0x1ffffffe, RZ ;  /* 0x1ffffffe22227810 */ /* 0x001fcc0007ffe0ff */
        /* <DEDUP_REMOVED lines=22> */
[----:B------:R-:W-:-:S04]  /*1df0*/  IMAD.HI.U32 R35, P1, R33, R35, R36 ;  /* 0x0000002321237227 */ /* 0x000fc80007820024 */
[CC--:B------:R-:W-:Y:S02]  /*1e00*/  IMAD R36, R33.reuse, R34.reuse, RZ ;  /* 0x0000002221247224 */ /* 0x0c0fe400078e02ff */
[----:B------:R-:W-:-:S03]  /*1e10*/  IMAD.HI.U32 R34, R33, R34, RZ ;  /* 0x0000002221227227 */ /* 0x000fc600078e00ff */
[----:B------:R-:W-:Y:S01]  /*1e20*/  IADD3 R35, P2, PT, R36, R35, RZ ;  /* 0x0000002324237210 */ /* 0x000fe20007f5e0ff */
[----:B------:R-:W-:Y:S01]  /*1e30*/  IMAD.MOV.U32 R37, RZ, RZ, RZ ;  /* 0x000000ffff257224 */ /* 0x000fe200078e00ff */
[----:B------:R-:W-:-:S03]  /*1e40*/  IADD3.X R34, PT, PT, R34, R33, RZ, P0, !PT ;  /* 0x0000002122227210 */ /* 0x000fc600007fe4ff */
[----:B------:R-:W-:-:S04]  /*1e50*/  IMAD.HI.U32 R36, R35, R16, RZ ;  /* 0x0000001023247227 */ /* 0x000fc800078e00ff */
[----:B------:R-:W-:Y:S01]  /*1e60*/  IMAD.WIDE.U32 R36, R35, R32, R36 ;  /* 0x0000002023247225 */ /* 0x000fe200078e0024 */
[----:B------:R-:W-:-:S05]  /*1e70*/  IADD3.X R35, PT, PT, RZ, RZ, R34, P2, P1 ;  /* 0x000000ffff237210 */ /* 0x000fca00017e2422 */
[----:B------:R-:W-:-:S04]  /*1e80*/  IMAD.HI.U32 R34, P0, R35, R16, R36 ;  /* 0x0000001023227227 */ /* 0x000fc80007800024 */
[CC--:B------:R-:W-:Y:S02]  /*1e90*/  IMAD R33, R35.reuse, R32.reuse, RZ ;  /* 0x0000002023217224 */ /* 0x0c0fe400078e02ff */
[----:B------:R-:W-:-:S03]  /*1ea0*/  IMAD.HI.U32 R35, R35, R32, RZ ;  /* 0x0000002023237227 */ /* 0x000fc600078e00ff */
[----:B------:R-:W-:Y:S01]  /*1eb0*/  IADD3 R33, P1, PT, R33, R34, RZ ;  /* 0x0000002221217210 */ /* 0x000fe20007f3e0ff */
[----:B------:R-:W-:-:S04]  /*1ec0*/  IMAD.X R34, RZ, RZ, R35, P0 ;  /* 0x000000ffff227224 */ /* 0x000fc800000e0623 */
        /* <DEDUP_REMOVED lines=8> */
[----:B------:R-:W-:Y:S02]  /*1f50*/  ISETP.GE.U32.AND.EX P0, PT, R32, R30, PT, P0 ;  /* 0x0000001e2000720c */ /* 0x000fe40003f06100 */
[----:B------:R-:W-:Y:S02]  /*1f60*/  IADD3.X R33, PT, PT, ~R30, R32, RZ, P1, !PT ;  /* 0x000000201e217210 */ /* 0x000fe40000ffe5ff */
[----:B------:R-:W-:Y:S02]  /*1f70*/  SEL R34, R34, R16, P0 ;  /* 0x0000001022227207 */ /* 0x000fe40000000000 */
[----:B------:R-:W-:Y:S01]  /*1f80*/  SEL R33, R33, R32, P0 ;  /* 0x0000002021217207 */ /* 0x000fe20000000000 */
[----:B------:R-:W-:Y:S01]  /*1f90*/  IMAD.MOV.U32 R32, RZ, RZ, R17 ;  /* 0x000000ffff207224 */ /* 0x000fe200078e0011 */
[----:B------:R-:W-:Y:S02]  /*1fa0*/  IADD3 R16, P2, PT, -R31, R34, RZ ;  /* 0x000000221f107210 */ /* 0x000fe40007f5e1ff */
[----:B------:R-:W-:-:S02]  /*1fb0*/  ISETP.GE.U32.AND P0, PT, R34, R31, PT ;  /* 0x0000001f2200720c */ /* 0x000fc40003f06070 */
[----:B------:R-:W-:Y:S01]  /*1fc0*/  ISETP.NE.U32.AND P1, PT, R31, RZ, PT ;  /* 0x000000ff1f00720c */ /* 0x000fe20003f25070 */
[C---:B------:R-:W-:Y:S01]  /*1fd0*/  IMAD.X R31, R33.reuse, 0x1, ~R30, P2 ;  /* 0x00000001211f7824 */ /* 0x040fe200010e0e1e */
[----:B------:R-:W-:Y:S02]  /*1fe0*/  ISETP.GE.U32.AND.EX P0, PT, R33, R30, PT, P0 ;  /* 0x0000001e2100720c */ /* 0x000fe40003f06100 */
[----:B------:R-:W-:Y:S02]  /*1ff0*/  ISETP.NE.AND.EX P1, PT, R30, RZ, PT, P1 ;  /* 0x000000ff1e00720c */ /* 0x000fe40003f25310 */
[----:B------:R-:W-:Y:S01]  /*2000*/  SEL R31, R31, R33, P0 ;  /* 0x000000211f1f7207 */ /* 0x000fe20000000000 */
[----:B------:R-:W-:Y:S01]  /*2010*/  IMAD.MOV.U32 R33, RZ, RZ, 0x0 ;  /* 0x00000000ff217424 */ /* 0x000fe200078e00ff */
[----:B------:R-:W-:Y:S02]  /*2020*/  SEL R16, R16, R34, P0 ;  /* 0x0000002210107207 */ /* 0x000fe40000000000 */
[----:B------:R-:W-:-:S02]  /*2030*/  SEL R31, R31, 0xffffffff, P1 ;  /* 0xffffffff1f1f7807 */ /* 0x000fc40000800000 */
[----:B------:R-:W-:Y:S01]  /*2040*/  SEL R16, R16, 0xffffffff, P1 ;  /* 0xffffffff10107807 */ /* 0x000fe20000800000 */
[----:B------:R-:W-:Y:S06]  /*2050*/  RET.REL.NODEC R32 `(_Z19miller_rabin_kernelPyPbii) ;  /* 0xffffffdc20e87950 */ /* 0x000fec0003c3ffff */
.L_x_139:
        /* <DEDUP_REMOVED lines=10> */
.L_x_144:


//--------------------- .nv.global.init           --------------------------
	.section	.nv.global.init,"aw",@progbits
	.align	4
.nv.global.init:
	.type		mrg32k3aM1SubSeq,@object
	.size		mrg32k3aM1SubSeq,(mrg32k3aM2SubSeq - mrg32k3aM1SubSeq)
mrg32k3aM1SubSeq:
        /*0000*/ 	.byte	0x0b, 0xcc, 0xee, 0x04, 0x73, 0x29, 0x8b, 0x6f, 0xf6, 0x53, 0x03, 0xf6, 0x23, 0xf6, 0xea, 0xda
        /* <DEDUP_REMOVED lines=125> */
	.type		mrg32k3aM2SubSeq,@object
	.size		mrg32k3aM2SubSeq,(mrg32k3aM1 - mrg32k3aM2SubSeq)
mrg32k3aM2SubSeq:
        /* <DEDUP_REMOVED lines=126> */
	.type		mrg32k3aM1,@object
	.size		mrg32k3aM1,(mrg32k3aM1Seq - mrg32k3aM1)
mrg32k3aM1:
        /* <DEDUP_REMOVED lines=144> */
	.type		mrg32k3aM1Seq,@object
	.size		mrg32k3aM1Seq,(mrg32k3aM2 - mrg32k3aM1Seq)
mrg32k3aM1Seq:
        /* <DEDUP_REMOVED lines=144> */
	.type		mrg32k3aM2,@object
	.size		mrg32k3aM2,(mrg32k3aM2Seq - mrg32k3aM2)
mrg32k3aM2:
        /* <DEDUP_REMOVED lines=144> */
	.type		mrg32k3aM2Seq,@object
	.size		mrg32k3aM2Seq,(precalc_xorwow_matrix - mrg32k3aM2Seq)
mrg32k3aM2Seq:
        /* <DEDUP_REMOVED lines=144> */
	.type		precalc_xorwow_matrix,@object
	.size		precalc_xorwow_matrix,(precalc_xorwow_offset_matrix - precalc_xorwow_matrix)
precalc_xorwow_matrix:
        /* <DEDUP_REMOVED lines=6400> */
	.type		precalc_xorwow_offset_matrix,@object
	.size		precalc_xorwow_offset_matrix,(.L_1 - precalc_xorwow_offset_matrix)
precalc_xorwow_offset_matrix:
        /* <DEDUP_REMOVED lines=6400> */
.L_1:


//--------------------- .nv.shared.reserved.0     --------------------------
	.section	.nv.shared.reserved.0,"aw",@nobits
	.weak		__nv_reservedSMEM_offset_0_alias
	.size		__nv_reservedSMEM_offset_0_alias, 0, 64
	.other		__nv_reservedSMEM_offset_0_alias,@"STO_CUDA_RESERVED_SHARED STV_DEFAULT"
__nv_reservedSMEM_offset_0_alias:
	.zero		0
	.zero		64


//--------------------- .nv.constant0._Z22quadratic_sieve_kernelyPyPiiyy --------------------------
	.section	.nv.constant0._Z22quadratic_sieve_kernelyPyPiiyy,"a",@progbits
	.sectionflags	@""
	.align	4
.nv.constant0._Z22quadratic_sieve_kernelyPyPiiyy:
	.zero		944


//--------------------- .nv.constant0._Z27parallel_pollard_rho_kernelyPyPii --------------------------
	.section	.nv.constant0._Z27parallel_pollard_rho_kernelyPyPii,"a",@progbits
	.sectionflags	@""
	.align	4
.nv.constant0._Z27parallel_pollard_rho_kernelyPyPii:
	.zero		924


//--------------------- .nv.constant0._Z19miller_rabin_kernelPyPbii --------------------------
	.section	.nv.constant0._Z19miller_rabin_kernelPyPbii,"a",@progbits
	.sectionflags	@""
	.align	4
.nv.constant0._Z19miller_rabin_kernelPyPbii:
	.zero		920


//--------------------- SYMBOLS --------------------------

	.type		.nv.reservedSmem.offset0,@object
	.size		.nv.reservedSmem.offset0,0x4
